	.target	sm_100a

	.elftype	@"ET_EXEC"


//--------------------- .note.nv.tkinfo           --------------------------
	.section	.note.nv.tkinfo,"",@"SHT_NOTE"
	.sectionflags	@"SHF_NOTE_NV_TKINFO"
	.tkinfo
        /*0018*/ 	.word	0x00000002
        /*0030*/ 	.string	""
        /*0030*/ 	.string	"ptxas"
        /*0030*/ 	.string	"Cuda compilation tools, release 13.0, V13.0.88"
        /*0030*/ 	.string	"Build cuda_13.0.r13.0/compiler.36424714_0"
        /*0030*/ 	.string	"-arch sm_100a -m 64 "



//--------------------- .note.nv.cuinfo           --------------------------
	.section	.note.nv.cuinfo,"",@"SHT_NOTE"
	.sectionflags	@"SHF_NOTE_NV_CUINFO"
        /*0018*/ 	.short	0x0002
        /*001a*/ 	.short	0x0064
        /*001c*/ 	.short	0x0082
	.zero		2


//--------------------- .nv.info                  --------------------------
	.section	.nv.info,"",@"SHT_CUDA_INFO"
	.align	4


	//----- nvinfo : EIATTR_REGCOUNT
	.align		4
        /*0000*/ 	.byte	0x04, 0x2f
        /*0002*/ 	.short	(.L_19 - .L_18)
	.align		4
.L_18:
        /*0004*/ 	.word	index@(_ZN7cutlass13device_kernelINS_4conv6kernel13ConvUniversalINS1_16ConvProblemShapeILNS1_8OperatorE0ELi2EEENS1_10collective14CollectiveConvINS1_47MainloopSm100TmaUmmaWarpSpecializedImplicitGemmILS5_0ELi8ELi2ELi1ELi2EN4cute5tupleIJNSA_1CILi1EEESD_SD_EEEEENSB_IJNSC_ILi128EEENSC_ILi64EEENSB_IJSH_EEEEEENS_6half_tESK_NSA_8TiledMMAINSA_8MMA_AtomIJNSA_20SM100_MMA_F16BF16_SSISK_SK_fLi128ELi64ELNSA_4UMMA5MajorE0ELSP_0ELNSO_7ScaleInE0ELSQ_0EEEEEENSA_6LayoutISE_NSB_IJNSC_ILi0EEESU_SU_EEEEENSB_IJNSA_10UnderscoreESX_SX_EEEEENS7_6detail27Sm100ImplicitGemmTileTraitsINSA_20SM90_TMA_LOAD_IM2COLENSA_14ComposedLayoutINSA_7SwizzleILi3ELi4ELi3EEENSA_18smem_ptr_flag_bitsILi16EEENST_INSB_IJNSC_ILi8EEESH_EEENSB_IJSH_SD_EEEEEEEvEENS11_INSA_13SM90_TMA_LOADES1C_vEEEENS_8epilogue10collective18CollectiveEpilogueINS1H_23Sm100TmaWarpSpecializedILi3ELi2ELi32ELb1ELb0EEEJSJ_NSB_IJNST_ISG_SD_EENST_INSC_ILi32EEESD_EEEEESK_NSB_IJNSB_IJlllEEESD_SU_EEESK_S1R_NS1H_6fusion15FusionCallbacksIS1L_NS1S_17LinearCombinationISK_fSK_fLNS_15FloatRoundStyleE2EEESJ_S1P_JEEENSA_5SM1004TMEM4LOAD26SM100_TMEM_LOAD_32dp32b32xES12_NS13_INS14_ILi2ELi4ELi3EEES17_NST_INSB_IJS18_S1N_EEENSB_IJS1N_SD_EEEEEEENSA_39AutoVectorizingCopyWithAssumedAlignmentILi128EEENSA_21SM90_TMA_STORE_IM2COLES26_S28_S28_EEEvvEEEEvNT_6ParamsE)
        /*0008*/ 	.word	0x00000078


	//----- nvinfo : EIATTR_FRAME_SIZE
	.align		4
.L_19:
        /*000c*/ 	.byte	0x04, 0x11
        /*000e*/ 	.short	(.L_21 - .L_20)
	.align		4
.L_20:
        /*0010*/ 	.word	index@($__internal_2_$__cuda_sm10x_tcgen05_guardrail_trap_unallocated_columns_being_dealloced)
        /*0014*/ 	.word	0x00000008


	//----- nvinfo : EIATTR_FRAME_SIZE
	.align		4
.L_21:
        /*0018*/ 	.byte	0x04, 0x11
        /*001a*/ 	.short	(.L_23 - .L_22)
	.align		4
.L_22:
        /*001c*/ 	.word	index@($__internal_1_$__cuda_sm10x_tcgen05_guardrail_trap_phase_invalid_during_alloc)
        /*0020*/ 	.word	0x00000008


	//----- nvinfo : EIATTR_FRAME_SIZE
	.align		4
.L_23:
        /*0024*/ 	.byte	0x04, 0x11
        /*0026*/ 	.short	(.L_25 - .L_24)
	.align		4
.L_24:
        /*0028*/ 	.word	index@($__internal_0_$__cuda_sm10x_tcgen05_guardrail_trap_col_being_dealloced_not_returned_by_alloc)
        /*002c*/ 	.word	0x00000008


	//----- nvinfo : EIATTR_FRAME_SIZE
	.align		4
.L_25:
        /*0030*/ 	.byte	0x04, 0x11
        /*0032*/ 	.short	(.L_27 - .L_26)
	.align		4
.L_26:
        /*0034*/ 	.word	index@(_ZN7cutlass13device_kernelINS_4conv6kernel13ConvUniversalINS1_16ConvProblemShapeILNS1_8OperatorE0ELi2EEENS1_10collective14CollectiveConvINS1_47MainloopSm100TmaUmmaWarpSpecializedImplicitGemmILS5_0ELi8ELi2ELi1ELi2EN4cute5tupleIJNSA_1CILi1EEESD_SD_EEEEENSB_IJNSC_ILi128EEENSC_ILi64EEENSB_IJSH_EEEEEENS_6half_tESK_NSA_8TiledMMAINSA_8MMA_AtomIJNSA_20SM100_MMA_F16BF16_SSISK_SK_fLi128ELi64ELNSA_4UMMA5MajorE0ELSP_0ELNSO_7ScaleInE0ELSQ_0EEEEEENSA_6LayoutISE_NSB_IJNSC_ILi0EEESU_SU_EEEEENSB_IJNSA_10UnderscoreESX_SX_EEEEENS7_6detail27Sm100ImplicitGemmTileTraitsINSA_20SM90_TMA_LOAD_IM2COLENSA_14ComposedLayoutINSA_7SwizzleILi3ELi4ELi3EEENSA_18smem_ptr_flag_bitsILi16EEENST_INSB_IJNSC_ILi8EEESH_EEENSB_IJSH_SD_EEEEEEEvEENS11_INSA_13SM90_TMA_LOADES1C_vEEEENS_8epilogue10collective18CollectiveEpilogueINS1H_23Sm100TmaWarpSpecializedILi3ELi2ELi32ELb1ELb0EEEJSJ_NSB_IJNST_ISG_SD_EENST_INSC_ILi32EEESD_EEEEESK_NSB_IJNSB_IJlllEEESD_SU_EEESK_S1R_NS1H_6fusion15FusionCallbacksIS1L_NS1S_17LinearCombinationISK_fSK_fLNS_15FloatRoundStyleE2EEESJ_S1P_JEEENSA_5SM1004TMEM4LOAD26SM100_TMEM_LOAD_32dp32b32xES12_NS13_INS14_ILi2ELi4ELi3EEES17_NST_INSB_IJS18_S1N_EEENSB_IJS1N_SD_EEEEEEENSA_39AutoVectorizingCopyWithAssumedAlignmentILi128EEENSA_21SM90_TMA_STORE_IM2COLES26_S28_S28_EEEvvEEEEvNT_6ParamsE)
        /*0038*/ 	.word	0x00000008


	//----- nvinfo : EIATTR_MIN_STACK_SIZE
	.align		4
.L_27:
        /*003c*/ 	.byte	0x04, 0x12
        /*003e*/ 	.short	(.L_29 - .L_28)
	.align		4
.L_28:
        /*0040*/ 	.word	index@(_ZN7cutlass13device_kernelINS_4conv6kernel13ConvUniversalINS1_16ConvProblemShapeILNS1_8OperatorE0ELi2EEENS1_10collective14CollectiveConvINS1_47MainloopSm100TmaUmmaWarpSpecializedImplicitGemmILS5_0ELi8ELi2ELi1ELi2EN4cute5tupleIJNSA_1CILi1EEESD_SD_EEEEENSB_IJNSC_ILi128EEENSC_ILi64EEENSB_IJSH_EEEEEENS_6half_tESK_NSA_8TiledMMAINSA_8MMA_AtomIJNSA_20SM100_MMA_F16BF16_SSISK_SK_fLi128ELi64ELNSA_4UMMA5MajorE0ELSP_0ELNSO_7ScaleInE0ELSQ_0EEEEEENSA_6LayoutISE_NSB_IJNSC_ILi0EEESU_SU_EEEEENSB_IJNSA_10UnderscoreESX_SX_EEEEENS7_6detail27Sm100ImplicitGemmTileTraitsINSA_20SM90_TMA_LOAD_IM2COLENSA_14ComposedLayoutINSA_7SwizzleILi3ELi4ELi3EEENSA_18smem_ptr_flag_bitsILi16EEENST_INSB_IJNSC_ILi8EEESH_EEENSB_IJSH_SD_EEEEEEEvEENS11_INSA_13SM90_TMA_LOADES1C_vEEEENS_8epilogue10collective18CollectiveEpilogueINS1H_23Sm100TmaWarpSpecializedILi3ELi2ELi32ELb1ELb0EEEJSJ_NSB_IJNST_ISG_SD_EENST_INSC_ILi32EEESD_EEEEESK_NSB_IJNSB_IJlllEEESD_SU_EEESK_S1R_NS1H_6fusion15FusionCallbacksIS1L_NS1S_17LinearCombinationISK_fSK_fLNS_15FloatRoundStyleE2EEESJ_S1P_JEEENSA_5SM1004TMEM4LOAD26SM100_TMEM_LOAD_32dp32b32xES12_NS13_INS14_ILi2ELi4ELi3EEES17_NST_INSB_IJS18_S1N_EEENSB_IJS1N_SD_EEEEEEENSA_39AutoVectorizingCopyWithAssumedAlignmentILi128EEENSA_21SM90_TMA_STORE_IM2COLES26_S28_S28_EEEvvEEEEvNT_6ParamsE)
        /*0044*/ 	.word	0x00000008
.L_29:


//--------------------- .nv.compat                --------------------------
	.section	.nv.compat,"",@"SHT_CUDA_COMPAT_INFO"
	.align	4
        /*0000*/ 	.byte	0x02, 0x09, 0x01, 0x00, 0x02, 0x02, 0x02, 0x00, 0x02, 0x05, 0x05, 0x00, 0x03, 0x07, 0x01, 0x01
        /*0010*/ 	.byte	0x02, 0x03, 0x01, 0x00, 0x02, 0x06, 0x01, 0x00, 0x04, 0x0b, 0x08, 0x00, 0x09, 0x00, 0x00, 0x00
        /*0020*/ 	.byte	0x00, 0x00, 0x00, 0x00


//--------------------- .nv.info._ZN7cutlass13device_kernelINS_4conv6kernel13ConvUniversalINS1_16ConvProblemShapeILNS1_8OperatorE0ELi2EEENS1_10collective14CollectiveConvINS1_47MainloopSm100TmaUmmaWarpSpecializedImplicitGemmILS5_0ELi8ELi2ELi1ELi2EN4cute5tupleIJNSA_1CILi1EEESD_SD_EEEEENSB_IJNSC_ILi128EEENSC_ILi64EEENSB_IJSH_EEEEEENS_6half_tESK_NSA_8TiledMMAINSA_8MMA_AtomIJNSA_20SM100_MMA_F16BF16_SSISK_SK_fLi128ELi64ELNSA_4UMMA5MajorE0ELSP_0ELNSO_7ScaleInE0ELSQ_0EEEEEENSA_6LayoutISE_NSB_IJNSC_ILi0EEESU_SU_EEEEENSB_IJNSA_10UnderscoreESX_SX_EEEEENS7_6detail27Sm100ImplicitGemmTileTraitsINSA_20SM90_TMA_LOAD_IM2COLENSA_14ComposedLayoutINSA_7SwizzleILi3ELi4ELi3EEENSA_18smem_ptr_flag_bitsILi16EEENST_INSB_IJNSC_ILi8EEESH_EEENSB_IJSH_SD_EEEEEEEvEENS11_INSA_13SM90_TMA_LOADES1C_vEEEENS_8epilogue10collective18CollectiveEpilogueINS1H_23Sm100TmaWarpSpecializedILi3ELi2ELi32ELb1ELb0EEEJSJ_NSB_IJNST_ISG_SD_EENST_INSC_ILi32EEESD_EEEEESK_NSB_IJNSB_IJlllEEESD_SU_EEESK_S1R_NS1H_6fusion15FusionCallbacksIS1L_NS1S_17LinearCombinationISK_fSK_fLNS_15FloatRoundStyleE2EEESJ_S1P_JEEENSA_5SM1004TMEM4LOAD26SM100_TMEM_LOAD_32dp32b32xES12_NS13_INS14_ILi2ELi4ELi3EEES17_NST_INSB_IJS18_S1N_EEENSB_IJS1N_SD_EEEEEEENSA_39AutoVectorizingCopyWithAssumedAlignmentILi128EEENSA_21SM90_TMA_STORE_IM2COLES26_S28_S28_EEEvvEEEEvNT_6ParamsE --------------------------
	.section	.nv.info._ZN7cutlass13device_kernelINS_4conv6kernel13ConvUniversalINS1_16ConvProblemShapeILNS1_8OperatorE0ELi2EEENS1_10collective14CollectiveConvINS1_47MainloopSm100TmaUmmaWarpSpecializedImplicitGemmILS5_0ELi8ELi2ELi1ELi2EN4cute5tupleIJNSA_1CILi1EEESD_SD_EEEEENSB_IJNSC_ILi128EEENSC_ILi64EEENSB_IJSH_EEEEEENS_6half_tESK_NSA_8TiledMMAINSA_8MMA_AtomIJNSA_20SM100_MMA_F16BF16_SSISK_SK_fLi128ELi64ELNSA_4UMMA5MajorE0ELSP_0ELNSO_7ScaleInE0ELSQ_0EEEEEENSA_6LayoutISE_NSB_IJNSC_ILi0EEESU_SU_EEEEENSB_IJNSA_10UnderscoreESX_SX_EEEEENS7_6detail27Sm100ImplicitGemmTileTraitsINSA_20SM90_TMA_LOAD_IM2COLENSA_14ComposedLayoutINSA_7SwizzleILi3ELi4ELi3EEENSA_18smem_ptr_flag_bitsILi16EEENST_INSB_IJNSC_ILi8EEESH_EEENSB_IJSH_SD_EEEEEEEvEENS11_INSA_13SM90_TMA_LOADES1C_vEEEENS_8epilogue10collective18CollectiveEpilogueINS1H_23Sm100TmaWarpSpecializedILi3ELi2ELi32ELb1ELb0EEEJSJ_NSB_IJNST_ISG_SD_EENST_INSC_ILi32EEESD_EEEEESK_NSB_IJNSB_IJlllEEESD_SU_EEESK_S1R_NS1H_6fusion15FusionCallbacksIS1L_NS1S_17LinearCombinationISK_fSK_fLNS_15FloatRoundStyleE2EEESJ_S1P_JEEENSA_5SM1004TMEM4LOAD26SM100_TMEM_LOAD_32dp32b32xES12_NS13_INS14_ILi2ELi4ELi3EEES17_NST_INSB_IJS18_S1N_EEENSB_IJS1N_SD_EEEEEEENSA_39AutoVectorizingCopyWithAssumedAlignmentILi128EEENSA_21SM90_TMA_STORE_IM2COLES26_S28_S28_EEEvvEEEEvNT_6ParamsE,"",@"SHT_CUDA_INFO"
	.sectionflags	@""
	.align	4


	//----- nvinfo : EIATTR_CUDA_API_VERSION
	.align		4
        /*0000*/ 	.byte	0x04, 0x37
        /*0002*/ 	.short	(.L_31 - .L_30)
.L_30:
        /*0004*/ 	.word	0x00000082


	//----- nvinfo : EIATTR_KPARAM_INFO
	.align		4
.L_31:
        /*0008*/ 	.byte	0x04, 0x17
        /*000a*/ 	.short	(.L_33 - .L_32)
.L_32:
        /*000c*/ 	.word	0x00000000
        /*0010*/ 	.short	0x0000
        /*0012*/ 	.short	0x0000
        /*0014*/ 	.byte	0x00, 0xf0, 0x01, 0x20


	//----- nvinfo : EIATTR_AT_ENTRY_FRAGMENTS
	.align		4
.L_33:
        /*0018*/ 	.byte	0x04, 0x4f
        /*001a*/ 	.short	(.L_35 - .L_34)


	//   ....[0]....
.L_34:
        /*001c*/ 	.word	0x00000006


	//----- nvinfo : EIATTR_RESERVED_SMEM_USED
	.align		4
.L_35:
        /*0020*/ 	.byte	0x01, 0x41
	.zero		2


	//----- nvinfo : EIATTR_SPARSE_MMA_MASK
	.align		4
        /*0024*/ 	.byte	0x03, 0x50
        /*0026*/ 	.short	0x0000


	//----- nvinfo : EIATTR_TCGEN05_1CTA_USED
	.align		4
        /*0028*/ 	.byte	0x01, 0x51
	.zero		2


	//----- nvinfo : EIATTR_MAXREG_COUNT
	.align		4
        /*002c*/ 	.byte	0x03, 0x1b
        /*002e*/ 	.short	0x00ff


	//----- nvinfo : EIATTR_NUM_BARRIERS
	.align		4
        /*0030*/ 	.byte	0x02, 0x4c
        /*0032*/ 	.byte	0x07
	.zero		1


	//----- nvinfo : EIATTR_EXTERNS
	.align		4
        /*0034*/ 	.byte	0x04, 0x0f
        /*0036*/ 	.short	(.L_37 - .L_36)


	//   ....[0]....
	.align		4
.L_36:
        /*0038*/ 	.word	index@(__assertfail)


	//----- nvinfo : EIATTR_MERCURY_ISA_VERSION
	.align		4
.L_37:
        /*003c*/ 	.byte	0x03, 0x5f
        /*003e*/ 	.short	0x0101


	//----- nvinfo : EIATTR_INT_WARP_WIDE_INSTR_OFFSETS
	.align		4
        /*0040*/ 	.byte	0x04, 0x31
        /*0042*/ 	.short	(.L_39 - .L_38)


	//   ....[0]....
.L_38:
        /*0044*/ 	.word	0x00003bb0


	//   ....[1]....
        /*0048*/ 	.word	0x00003bd0


	//   ....[2]....
        /*004c*/ 	.word	0x00003c00


	//   ....[3]....
        /*0050*/ 	.word	0x00004660


	//   ....[4]....
        /*0054*/ 	.word	0x000046d0


	//   ....[5]....
        /*0058*/ 	.word	0x00004910


	//   ....[6]....
        /*005c*/ 	.word	0x00004940


	//----- nvinfo : EIATTR_COOP_GROUP_MASK_REGIDS
	.align		4
.L_39:
        /*0060*/ 	.byte	0x04, 0x29
        /*0062*/ 	.short	(.L_41 - .L_40)


	//   ....[0]....
.L_40:
        /*0064*/ 	.word	0xffffffff


	//   ....[1]....
        /*0068*/ 	.word	0xffffffff


	//   ....[2]....
        /*006c*/ 	.word	0xffffffff


	//   ....[3]....
        /*0070*/ 	.word	0xffffffff


	//   ....[4]....
        /*0074*/ 	.word	0xffffffff


	//   ....[5]....
        /*0078*/ 	.word	0xffffffff


	//   ....[6]....
        /*007c*/ 	.word	0xffffffff


	//   ....[7]....
        /*0080*/ 	.word	0xffffffff


	//   ....[8]....
        /*0084*/ 	.word	0xffffffff


	//   ....[9]....
        /*0088*/ 	.word	0xffffffff


	//   ....[10]....
        /*008c*/ 	.word	0xffffffff


	//   ....[11]....
        /*0090*/ 	.word	0xffffffff


	//----- nvinfo : EIATTR_COOP_GROUP_INSTR_OFFSETS
	.align		4
.L_41:
        /*0094*/ 	.byte	0x04, 0x28
        /*0096*/ 	.short	(.L_43 - .L_42)


	//   ....[0]....
.L_42:
        /*0098*/ 	.word	0x000000a0


	//   ....[1]....
        /*009c*/ 	.word	0x00000510


	//   ....[2]....
        /*00a0*/ 	.word	0x00000700


	//   ....[3]....
        /*00a4*/ 	.word	0x00000880


	//   ....[4]....
        /*00a8*/ 	.word	0x00000980


	//   ....[5]....
        /*00ac*/ 	.word	0x00000ad0


	//   ....[6]....
        /*00b0*/ 	.word	0x00002170


	//   ....[7]....
        /*00b4*/ 	.word	0x00002f20


	//   ....[8]....
        /*00b8*/ 	.word	0x00003130


	//   ....[9]....
        /*00bc*/ 	.word	0x00003160


	//   ....[10]....
        /*00c0*/ 	.word	0x00003a90


	//   ....[11]....
        /*00c4*/ 	.word	0x00003cd0


	//----- nvinfo : EIATTR_VRC_CTA_INIT_COUNT
	.align		4
.L_43:
        /*00c8*/ 	.byte	0x02, 0x4a
        /*00ca*/ 	.byte	0x80
	.zero		1


	//----- nvinfo : EIATTR_SYSCALL_OFFSETS
	.align		4
        /*00cc*/ 	.byte	0x04, 0x46
        /*00ce*/ 	.short	(.L_45 - .L_44)


	//   ....[0]....
.L_44:
        /*00d0*/ 	.word	0x00005600


	//   ....[1]....
        /*00d4*/ 	.word	0x000056f0


	//   ....[2]....
        /*00d8*/ 	.word	0x00005f60


	//   ....[3]....
        /*00dc*/ 	.word	0x00006c60


	//----- nvinfo : EIATTR_MBARRIER_INSTR_OFFSETS
	.align		4
.L_45:
        /*00e0*/ 	.byte	0x04, 0x39
        /*00e2*/ 	.short	(.L_47 - .L_46)


	//   ....[0]....
.L_46:
        /*00e4*/ 	.word	0x000005f0
        /*00e8*/ 	.word	0x000000ff
        /*00ec*/ 	.word	0x00000000
        /*00f0*/ 	.short	0x0100
        /*00f2*/ 	.byte	0x05
	.zero		1


	//   ....[1]....
        /*00f4*/ 	.word	0x00000600
        /*00f8*/ 	.word	0x000000ff
        /*00fc*/ 	.word	0x00000040
        /*0100*/ 	.short	0x0100
        /*0102*/ 	.byte	0x05
	.zero		1


	//   ....[2]....
        /*0104*/ 	.word	0x00000610
        /*0108*/ 	.word	0x000000ff
        /*010c*/ 	.word	0x00000008
        /*0110*/ 	.short	0x0100
        /*0112*/ 	.byte	0x05
	.zero		1


	//   ....[3]....
        /*0114*/ 	.word	0x00000620
        /*0118*/ 	.word	0x000000ff
        /*011c*/ 	.word	0x00000048
        /*0120*/ 	.short	0x0100
        /*0122*/ 	.byte	0x05
	.zero		1


	//   ....[4]....
        /*0124*/ 	.word	0x00000630
        /*0128*/ 	.word	0x000000ff
        /*012c*/ 	.word	0x00000010
        /*0130*/ 	.short	0x0100
        /*0132*/ 	.byte	0x05
	.zero		1


	//   ....[5]....
        /*0134*/ 	.word	0x00000640
        /*0138*/ 	.word	0x000000ff
        /*013c*/ 	.word	0x00000050
        /*0140*/ 	.short	0x0100
        /*0142*/ 	.byte	0x05
	.zero		1


	//   ....[6]....
        /*0144*/ 	.word	0x00000650
        /*0148*/ 	.word	0x000000ff
        /*014c*/ 	.word	0x00000018
        /*0150*/ 	.short	0x0100
        /*0152*/ 	.byte	0x05
	.zero		1


	//   ....[7]....
        /*0154*/ 	.word	0x00000660
        /*0158*/ 	.word	0x000000ff
        /*015c*/ 	.word	0x00000058
        /*0160*/ 	.short	0x0100
        /*0162*/ 	.byte	0x05
	.zero		1


	//   ....[8]....
        /*0164*/ 	.word	0x00000670
        /*0168*/ 	.word	0x000000ff
        /*016c*/ 	.word	0x00000020
        /*0170*/ 	.short	0x0100
        /*0172*/ 	.byte	0x05
	.zero		1


	//   ....[9]....
        /*0174*/ 	.word	0x00000680
        /*0178*/ 	.word	0x000000ff
        /*017c*/ 	.word	0x00000060
        /*0180*/ 	.short	0x0100
        /*0182*/ 	.byte	0x05
	.zero		1


	//   ....[10]....
        /*0184*/ 	.word	0x00000690
        /*0188*/ 	.word	0x000000ff
        /*018c*/ 	.word	0x00000028
        /*0190*/ 	.short	0x0100
        /*0192*/ 	.byte	0x05
	.zero		1


	//   ....[11]....
        /*0194*/ 	.word	0x000006a0
        /*0198*/ 	.word	0x000000ff
        /*019c*/ 	.word	0x00000068
        /*01a0*/ 	.short	0x0100
        /*01a2*/ 	.byte	0x05
	.zero		1


	//   ....[12]....
        /*01a4*/ 	.word	0x000006b0
        /*01a8*/ 	.word	0x000000ff
        /*01ac*/ 	.word	0x00000030
        /*01b0*/ 	.short	0x0100
        /*01b2*/ 	.byte	0x05
	.zero		1


	//   ....[13]....
        /*01b4*/ 	.word	0x000006c0
        /*01b8*/ 	.word	0x000000ff
        /*01bc*/ 	.word	0x00000070
        /*01c0*/ 	.short	0x0100
        /*01c2*/ 	.byte	0x05
	.zero		1


	//   ....[14]....
        /*01c4*/ 	.word	0x000006d0
        /*01c8*/ 	.word	0x000000ff
        /*01cc*/ 	.word	0x00000038
        /*01d0*/ 	.short	0x0100
        /*01d2*/ 	.byte	0x05
	.zero		1


	//   ....[15]....
        /*01d4*/ 	.word	0x000006e0
        /*01d8*/ 	.word	0x000000ff
        /*01dc*/ 	.word	0x00000078
        /*01e0*/ 	.short	0x0100
        /*01e2*/ 	.byte	0x05
	.zero		1


	//   ....[16]....
        /*01e4*/ 	.word	0x00000810
        /*01e8*/ 	.word	0x000000ff
        /*01ec*/ 	.word	0x00000080
        /*01f0*/ 	.short	0x0100
        /*01f2*/ 	.byte	0x07
	.zero		1


	//   ....[17]....
        /*01f4*/ 	.word	0x00000820
        /*01f8*/ 	.word	0x000000ff
        /*01fc*/ 	.word	0x00000098
        /*0200*/ 	.short	0x0100
        /*0202*/ 	.byte	0x07
	.zero		1


	//   ....[18]....
        /*0204*/ 	.word	0x00000830
        /*0208*/ 	.word	0x000000ff
        /*020c*/ 	.word	0x00000088
        /*0210*/ 	.short	0x0100
        /*0212*/ 	.byte	0x07
	.zero		1


	//   ....[19]....
        /*0214*/ 	.word	0x00000840
        /*0218*/ 	.word	0x000000ff
        /*021c*/ 	.word	0x000000a0
        /*0220*/ 	.short	0x0100
        /*0222*/ 	.byte	0x07
	.zero		1


	//   ....[20]....
        /*0224*/ 	.word	0x00000850
        /*0228*/ 	.word	0x000000ff
        /*022c*/ 	.word	0x00000090
        /*0230*/ 	.short	0x0100
        /*0232*/ 	.byte	0x07
	.zero		1


	//   ....[21]....
        /*0234*/ 	.word	0x00000860
        /*0238*/ 	.word	0x000000ff
        /*023c*/ 	.word	0x000000a8
        /*0240*/ 	.short	0x0100
        /*0242*/ 	.byte	0x07
	.zero		1


	//   ....[22]....
        /*0244*/ 	.word	0x00000950
        /*0248*/ 	.word	0x000000ff
        /*024c*/ 	.word	0x000000b0
        /*0250*/ 	.short	0x0100
        /*0252*/ 	.byte	0x05
	.zero		1


	//   ....[23]....
        /*0254*/ 	.word	0x00000960
        /*0258*/ 	.word	0x000000ff
        /*025c*/ 	.word	0x000000b8
        /*0260*/ 	.short	0x0100
        /*0262*/ 	.byte	0x05
	.zero		1


	//   ....[24]....
        /*0264*/ 	.word	0x00000aa0
        /*0268*/ 	.word	0x000000ff
        /*026c*/ 	.word	0x000000c0
        /*0270*/ 	.short	0x0100
        /*0272*/ 	.byte	0x05
	.zero		1


	//   ....[25]....
        /*0274*/ 	.word	0x00000ab0
        /*0278*/ 	.word	0x000000ff
        /*027c*/ 	.word	0x000000c8
        /*0280*/ 	.short	0x0100
        /*0282*/ 	.byte	0x05
	.zero		1


	//   ....[26]....
        /*0284*/ 	.word	0x00000be0
        /*0288*/ 	.word	0x000000ff
        /*028c*/ 	.word	0x000000d0
        /*0290*/ 	.short	0x0100
        /*0292*/ 	.byte	0x07
	.zero		1


	//   ....[27]....
        /*0294*/ 	.word	0x00000bf0
        /*0298*/ 	.word	0x000000ff
        /*029c*/ 	.word	0x000000e0
        /*02a0*/ 	.short	0x0100
        /*02a2*/ 	.byte	0x07
	.zero		1


	//   ....[28]....
        /*02a4*/ 	.word	0x00000c00
        /*02a8*/ 	.word	0x000000ff
        /*02ac*/ 	.word	0x000000d8
        /*02b0*/ 	.short	0x0100
        /*02b2*/ 	.byte	0x07
	.zero		1


	//   ....[29]....
        /*02b4*/ 	.word	0x00000c10
        /*02b8*/ 	.word	0x000000ff
        /*02bc*/ 	.word	0x000000e8
        /*02c0*/ 	.short	0x0100
        /*02c2*/ 	.byte	0x07
	.zero		1


	//   ....[30]....
        /*02c4*/ 	.word	0x00001550
        /*02c8*/ 	.word	0x000000ff
        /*02cc*/ 	.word	0x00000040
        /*02d0*/ 	.short	0x010a
        /*02d2*/ 	.byte	0x04
	.zero		1


	//   ....[31]....
        /*02d4*/ 	.word	0x00001810
        /*02d8*/ 	.word	0x000000ff
        /*02dc*/ 	.word	0x00000040
        /*02e0*/ 	.short	0x010a
        /*02e2*/ 	.byte	0x09
	.zero		1


	//   ....[32]....
        /*02e4*/ 	.word	0x00001980
        /*02e8*/ 	.word	0x000000ff
        /*02ec*/ 	.word	0x00000040
        /*02f0*/ 	.short	0x010a
        /*02f2*/ 	.byte	0x08
	.zero		1


	//   ....[33]....
        /*02f4*/ 	.word	0x00001b40
        /*02f8*/ 	.word	0x000000ff
        /*02fc*/ 	.word	0x000000b8
        /*0300*/ 	.short	0x0101
        /*0302*/ 	.byte	0x16
	.zero		1


	//   ....[34]....
        /*0304*/ 	.word	0x00001b70
        /*0308*/ 	.word	0x000000ff
        /*030c*/ 	.word	0x00000040
        /*0310*/ 	.short	0x010a
        /*0312*/ 	.byte	0x04
	.zero		1


	//   ....[35]....
        /*0314*/ 	.word	0x00001e10
        /*0318*/ 	.word	0x000000ff
        /*031c*/ 	.word	0x00000040
        /*0320*/ 	.short	0x010a
        /*0322*/ 	.byte	0x09
	.zero		1


	//   ....[36]....
        /*0324*/ 	.word	0x00001f80
        /*0328*/ 	.word	0x000000ff
        /*032c*/ 	.word	0x00000040
        /*0330*/ 	.short	0x010a
        /*0332*/ 	.byte	0x08
	.zero		1


	//   ....[37]....
        /*0334*/ 	.word	0x00002180
        /*0338*/ 	.word	0x000000ff
        /*033c*/ 	.word	0x000000c0
        /*0340*/ 	.short	0x010a
        /*0342*/ 	.byte	0x16
	.zero		1


	//   ....[38]....
        /*0344*/ 	.word	0x00002240
        /*0348*/ 	.word	0x000000ff
        /*034c*/ 	.word	0x00000000
        /*0350*/ 	.short	0x0101
        /*0352*/ 	.byte	0x04
	.zero		1


	//   ....[39]....
        /*0354*/ 	.word	0x00002740
        /*0358*/ 	.word	0x000000ff
        /*035c*/ 	.word	0x00000000
        /*0360*/ 	.short	0x010a
        /*0362*/ 	.byte	0x04
	.zero		1


	//   ....[40]....
        /*0364*/ 	.word	0x000027e0
        /*0368*/ 	.word	0x000000ff
        /*036c*/ 	.word	0x00000000
        /*0370*/ 	.short	0x010a
        /*0372*/ 	.byte	0x04
	.zero		1


	//   ....[41]....
        /*0374*/ 	.word	0x00002880
        /*0378*/ 	.word	0x000000ff
        /*037c*/ 	.word	0x00000000
        /*0380*/ 	.short	0x010a
        /*0382*/ 	.byte	0x04
	.zero		1


	//   ....[42]....
        /*0384*/ 	.word	0x00002920
        /*0388*/ 	.word	0x000000ff
        /*038c*/ 	.word	0x00000000
        /*0390*/ 	.short	0x010a
        /*0392*/ 	.byte	0x04
	.zero		1


	//   ....[43]....
        /*0394*/ 	.word	0x000029c0
        /*0398*/ 	.word	0x000000ff
        /*039c*/ 	.word	0x00000000
        /*03a0*/ 	.short	0x010a
        /*03a2*/ 	.byte	0x04
	.zero		1


	//   ....[44]....
        /*03a4*/ 	.word	0x00002a60
        /*03a8*/ 	.word	0x000000ff
        /*03ac*/ 	.word	0x00000000
        /*03b0*/ 	.short	0x010a
        /*03b2*/ 	.byte	0x04
	.zero		1


	//   ....[45]....
        /*03b4*/ 	.word	0x00002b00
        /*03b8*/ 	.word	0x000000ff
        /*03bc*/ 	.word	0x00000000
        /*03c0*/ 	.short	0x010a
        /*03c2*/ 	.byte	0x04
	.zero		1


	//   ....[46]....
        /*03c4*/ 	.word	0x00002bb0
        /*03c8*/ 	.word	0x00000000
        /*03cc*/ 	.word	0x00000000
        /*03d0*/ 	.short	0x010a
        /*03d2*/ 	.byte	0xff
	.zero		1


	//   ....[47]....
        /*03d4*/ 	.word	0x00002ce0
        /*03d8*/ 	.word	0x000000ff
        /*03dc*/ 	.word	0x000000c8
        /*03e0*/ 	.short	0x010a
        /*03e2*/ 	.byte	0x2d
	.zero		1


	//   ....[48]....
        /*03e4*/ 	.word	0x00002d80
        /*03e8*/ 	.word	0x000000ff
        /*03ec*/ 	.word	0x000000c0
        /*03f0*/ 	.short	0x010a
        /*03f2*/ 	.byte	0x2d
	.zero		1


	//   ....[49]....
        /*03f4*/ 	.word	0x00002e20
        /*03f8*/ 	.word	0x000000ff
        /*03fc*/ 	.word	0x00000000
        /*0400*/ 	.short	0x0101
        /*0402*/ 	.byte	0x06
	.zero		1


	//   ....[50]....
        /*0404*/ 	.word	0x00002e60
        /*0408*/ 	.word	0x000000ff
        /*040c*/ 	.word	0x000000c8
        /*0410*/ 	.short	0x0106
        /*0412*/ 	.byte	0x2d
	.zero		1


	//   ....[51]....
        /*0414*/ 	.word	0x00002ea0
        /*0418*/ 	.word	0x00000000
        /*041c*/ 	.word	0x000000c8
        /*0420*/ 	.short	0x010a
        /*0422*/ 	.byte	0xff
	.zero		1


	//   ....[52]....
        /*0424*/ 	.word	0x000033f0
        /*0428*/ 	.word	0x000000ff
        /*042c*/ 	.word	0x000000c0
        /*0430*/ 	.short	0x010a
        /*0432*/ 	.byte	0x06
	.zero		1


	//   ....[53]....
        /*0434*/ 	.word	0x000034a0
        /*0438*/ 	.word	0x000000ff
        /*043c*/ 	.word	0x00000000
        /*0440*/ 	.short	0x0101
        /*0442*/ 	.byte	0x05
	.zero		1


	//   ....[54]....
        /*0444*/ 	.word	0x000034b0
        /*0448*/ 	.word	0x000000ff
        /*044c*/ 	.word	0x000000e0
        /*0450*/ 	.short	0x010a
        /*0452*/ 	.byte	0x08
	.zero		1


	//   ....[55]....
        /*0454*/ 	.word	0x00003570
        /*0458*/ 	.word	0x000000ff
        /*045c*/ 	.word	0x00000000
        /*0460*/ 	.short	0x010a
        /*0462*/ 	.byte	0x04
	.zero		1


	//   ....[56]....
        /*0464*/ 	.word	0x000035b0
        /*0468*/ 	.word	0x000000ff
        /*046c*/ 	.word	0x00000000
        /*0470*/ 	.short	0x010a
        /*0472*/ 	.byte	0x07
	.zero		1


	//   ....[57]....
        /*0474*/ 	.word	0x000036e0
        /*0478*/ 	.word	0x000000ff
        /*047c*/ 	.word	0x00000000
        /*0480*/ 	.short	0x010a
        /*0482*/ 	.byte	0x04
	.zero		1


	//   ....[58]....
        /*0484*/ 	.word	0x000039e0
        /*0488*/ 	.word	0x000000ff
        /*048c*/ 	.word	0x00000000
        /*0490*/ 	.short	0x010a
        /*0492*/ 	.byte	0x05
	.zero		1


	//   ....[59]....
        /*0494*/ 	.word	0x00003a70
        /*0498*/ 	.word	0x000000ff
        /*049c*/ 	.word	0x00000000
        /*04a0*/ 	.short	0x010a
        /*04a2*/ 	.byte	0x07
	.zero		1


	//   ....[60]....
        /*04a4*/ 	.word	0x00003f10
        /*04a8*/ 	.word	0x000000ff
        /*04ac*/ 	.word	0x000000c0
        /*04b0*/ 	.short	0x010a
        /*04b2*/ 	.byte	0x07
	.zero		1


	//   ....[61]....
        /*04b4*/ 	.word	0x00003fb0
        /*04b8*/ 	.word	0x000000ff
        /*04bc*/ 	.word	0x00000000
        /*04c0*/ 	.short	0x0101
        /*04c2*/ 	.byte	0x06
	.zero		1


	//   ....[62]....
        /*04c4*/ 	.word	0x000042d0
        /*04c8*/ 	.word	0x000000ff
        /*04cc*/ 	.word	0x000000b8
        /*04d0*/ 	.short	0x010a
        /*04d2*/ 	.byte	0x07
	.zero		1


	//   ....[63]....
        /*04d4*/ 	.word	0x000044f0
        /*04d8*/ 	.word	0x000000ff
        /*04dc*/ 	.word	0x00000098
        /*04e0*/ 	.short	0x010a
        /*04e2*/ 	.byte	0x11
	.zero		1


	//   ....[64]....
        /*04e4*/ 	.word	0x000047e0
        /*04e8*/ 	.word	0x000000ff
        /*04ec*/ 	.word	0x00000080
        /*04f0*/ 	.short	0x010b
        /*04f2*/ 	.byte	0x11
	.zero		1


	//   ....[65]....
        /*04f4*/ 	.word	0x00004830
        /*04f8*/ 	.word	0x000000ff
        /*04fc*/ 	.word	0x00000000
        /*0500*/ 	.short	0x0101
        /*0502*/ 	.byte	0x13
	.zero		1


	//   ....[66]....
        /*0504*/ 	.word	0x00004870
        /*0508*/ 	.word	0x000000ff
        /*050c*/ 	.word	0x00000098
        /*0510*/ 	.short	0x010a
        /*0512*/ 	.byte	0x0e
	.zero		1


	//   ....[67]....
        /*0514*/ 	.word	0x00004aa0
        /*0518*/ 	.word	0x000000ff
        /*051c*/ 	.word	0x00000080
        /*0520*/ 	.short	0x010b
        /*0522*/ 	.byte	0x0e
	.zero		1


	//   ....[68]....
        /*0524*/ 	.word	0x00004ac0
        /*0528*/ 	.word	0x000000ff
        /*052c*/ 	.word	0x00000000
        /*0530*/ 	.short	0x0101
        /*0532*/ 	.byte	0x12
	.zero		1


	//   ....[69]....
        /*0534*/ 	.word	0x00004b20
        /*0538*/ 	.word	0x000000ff
        /*053c*/ 	.word	0x00000000
        /*0540*/ 	.short	0x010a
        /*0542*/ 	.byte	0x04
	.zero		1


	//   ....[70]....
        /*0544*/ 	.word	0x00004bf0
        /*0548*/ 	.word	0x00000002
        /*054c*/ 	.word	0x00000000
        /*0550*/ 	.short	0x010a
        /*0552*/ 	.byte	0xff
	.zero		1


	//   ....[71]....
        /*0554*/ 	.word	0x00004c60
        /*0558*/ 	.word	0x00000004
        /*055c*/ 	.word	0x00000000
        /*0560*/ 	.short	0x010a
        /*0562*/ 	.byte	0xff
	.zero		1


	//   ....[72]....
        /*0564*/ 	.word	0x00004fe0
        /*0568*/ 	.word	0x000000ff
        /*056c*/ 	.word	0x000000c0
        /*0570*/ 	.short	0x010a
        /*0572*/ 	.byte	0x34
	.zero		1


	//   ....[73]....
        /*0574*/ 	.word	0x00005100
        /*0578*/ 	.word	0x000000ff
        /*057c*/ 	.word	0x00000000
        /*0580*/ 	.short	0x0101
        /*0582*/ 	.byte	0x04
	.zero		1


	//   ....[74]....
        /*0584*/ 	.word	0x00005b10
        /*0588*/ 	.word	0x00000000
        /*058c*/ 	.word	0x00000080
        /*0590*/ 	.short	0x010a
        /*0592*/ 	.byte	0xff
	.zero		1


	//   ....[75]....
        /*0594*/ 	.word	0x00005c20
        /*0598*/ 	.word	0x00000041
        /*059c*/ 	.word	0x000000d0
        /*05a0*/ 	.short	0x010a
        /*05a2*/ 	.byte	0xff
	.zero		1


	//   ....[76]....
        /*05a4*/ 	.word	0x00005d10
        /*05a8*/ 	.word	0x00000000
        /*05ac*/ 	.word	0x00000080
        /*05b0*/ 	.short	0x010a
        /*05b2*/ 	.byte	0xff
	.zero		1


	//   ....[77]....
        /*05b4*/ 	.word	0x00005e40
        /*05b8*/ 	.word	0x00000041
        /*05bc*/ 	.word	0x000000d0
        /*05c0*/ 	.short	0x010a
        /*05c2*/ 	.byte	0xff
	.zero		1


	//   ....[78]....
        /*05c4*/ 	.word	0x000069a0
        /*05c8*/ 	.word	0x00000000
        /*05cc*/ 	.word	0x00000000
        /*05d0*/ 	.short	0x0101
        /*05d2*/ 	.byte	0xff
	.zero		1


	//   ....[79]....
        /*05d4*/ 	.word	0x000069b0
        /*05d8*/ 	.word	0x00000003
        /*05dc*/ 	.word	0x00000080
        /*05e0*/ 	.short	0x010a
        /*05e2*/ 	.byte	0xff
	.zero		1


	//   ....[80]....
        /*05e4*/ 	.word	0x00006a80
        /*05e8*/ 	.word	0x00000003
        /*05ec*/ 	.word	0x00000080
        /*05f0*/ 	.short	0x010a
        /*05f2*/ 	.byte	0xff
	.zero		1


	//   ....[81]....
        /*05f4*/ 	.word	0x00006dd0
        /*05f8*/ 	.word	0x000000ff
        /*05fc*/ 	.word	0x00000000
        /*0600*/ 	.short	0x0101
        /*0602*/ 	.byte	0x06
	.zero		1


	//   ....[82]....
        /*0604*/ 	.word	0x00007770
        /*0608*/ 	.word	0x00000000
        /*060c*/ 	.word	0x00000000
        /*0610*/ 	.short	0x0101
        /*0612*/ 	.byte	0xff
	.zero		1


	//   ....[83]....
        /*0614*/ 	.word	0x000079b0
        /*0618*/ 	.word	0x000000ff
        /*061c*/ 	.word	0x00000000
        /*0620*/ 	.short	0x0101
        /*0622*/ 	.byte	0x04
	.zero		1


	//   ....[84]....
        /*0624*/ 	.word	0x000079e0
        /*0628*/ 	.word	0x00000002
        /*062c*/ 	.word	0x00000040
        /*0630*/ 	.short	0x010a
        /*0632*/ 	.byte	0xff
	.zero		1


	//   ....[85]....
        /*0634*/ 	.word	0x00007a40
        /*0638*/ 	.word	0x00000002
        /*063c*/ 	.word	0x00000040
        /*0640*/ 	.short	0x010a
        /*0642*/ 	.byte	0xff
	.zero		1


	//   ....[86]....
        /*0644*/ 	.word	0x00007aa0
        /*0648*/ 	.word	0x00000002
        /*064c*/ 	.word	0x000000c0
        /*0650*/ 	.short	0x010a
        /*0652*/ 	.byte	0xff
	.zero		1


	//   ....[87]....
        /*0654*/ 	.word	0x00007b00
        /*0658*/ 	.word	0x00000000
        /*065c*/ 	.word	0x00000000
        /*0660*/ 	.short	0x010a
        /*0662*/ 	.byte	0xff
	.zero		1


	//   ....[88]....
        /*0664*/ 	.word	0x00007b60
        /*0668*/ 	.word	0x00000000
        /*066c*/ 	.word	0x00000000
        /*0670*/ 	.short	0x010a
        /*0672*/ 	.byte	0xff
	.zero		1


	//   ....[89]....
        /*0674*/ 	.word	0x00007bc0
        /*0678*/ 	.word	0x00000000
        /*067c*/ 	.word	0x00000000
        /*0680*/ 	.short	0x010a
        /*0682*/ 	.byte	0xff
	.zero		1


	//   ....[90]....
        /*0684*/ 	.word	0x00007c20
        /*0688*/ 	.word	0x00000000
        /*068c*/ 	.word	0x00000000
        /*0690*/ 	.short	0x010a
        /*0692*/ 	.byte	0xff
	.zero		1


	//   ....[91]....
        /*0694*/ 	.word	0x00007c80
        /*0698*/ 	.word	0x00000000
        /*069c*/ 	.word	0x00000000
        /*06a0*/ 	.short	0x010a
        /*06a2*/ 	.byte	0xff
	.zero		1


	//   ....[92]....
        /*06a4*/ 	.word	0x00007ce0
        /*06a8*/ 	.word	0x00000000
        /*06ac*/ 	.word	0x00000000
        /*06b0*/ 	.short	0x010a
        /*06b2*/ 	.byte	0xff
	.zero		1


	//   ....[93]....
        /*06b4*/ 	.word	0x00007d40
        /*06b8*/ 	.word	0x00000000
        /*06bc*/ 	.word	0x00000000
        /*06c0*/ 	.short	0x010a
        /*06c2*/ 	.byte	0xff
	.zero		1


	//   ....[94]....
        /*06c4*/ 	.word	0x00007da0
        /*06c8*/ 	.word	0x00000004
        /*06cc*/ 	.word	0x000000c8
        /*06d0*/ 	.short	0x010a
        /*06d2*/ 	.byte	0xff
	.zero		1


	//   ....[95]....
        /*06d4*/ 	.word	0x00007e00
        /*06d8*/ 	.word	0x00000004
        /*06dc*/ 	.word	0x000000c0
        /*06e0*/ 	.short	0x010a
        /*06e2*/ 	.byte	0xff
	.zero		1


	//   ....[96]....
        /*06e4*/ 	.word	0x00007e60
        /*06e8*/ 	.word	0x00000000
        /*06ec*/ 	.word	0x000000c0
        /*06f0*/ 	.short	0x010a
        /*06f2*/ 	.byte	0xff
	.zero		1


	//   ....[97]....
        /*06f4*/ 	.word	0x00007ec0
        /*06f8*/ 	.word	0x00000004
        /*06fc*/ 	.word	0x000000e0
        /*0700*/ 	.short	0x010a
        /*0702*/ 	.byte	0xff
	.zero		1


	//   ....[98]....
        /*0704*/ 	.word	0x00007f20
        /*0708*/ 	.word	0x00000000
        /*070c*/ 	.word	0x00000000
        /*0710*/ 	.short	0x010a
        /*0712*/ 	.byte	0xff
	.zero		1


	//   ....[99]....
        /*0714*/ 	.word	0x00007f80
        /*0718*/ 	.word	0x00000000
        /*071c*/ 	.word	0x00000000
        /*0720*/ 	.short	0x010a
        /*0722*/ 	.byte	0xff
	.zero		1


	//   ....[100]....
        /*0724*/ 	.word	0x00007fe0
        /*0728*/ 	.word	0x00000000
        /*072c*/ 	.word	0x00000000
        /*0730*/ 	.short	0x010a
        /*0732*/ 	.byte	0xff
	.zero		1


	//   ....[101]....
        /*0734*/ 	.word	0x00008040
        /*0738*/ 	.word	0x00000000
        /*073c*/ 	.word	0x000000c0
        /*0740*/ 	.short	0x010a
        /*0742*/ 	.byte	0xff
	.zero		1


	//   ....[102]....
        /*0744*/ 	.word	0x000080a0
        /*0748*/ 	.word	0x00000000
        /*074c*/ 	.word	0x000000b8
        /*0750*/ 	.short	0x010a
        /*0752*/ 	.byte	0xff
	.zero		1


	//   ....[103]....
        /*0754*/ 	.word	0x00008100
        /*0758*/ 	.word	0x00000002
        /*075c*/ 	.word	0x00000098
        /*0760*/ 	.short	0x010a
        /*0762*/ 	.byte	0xff
	.zero		1


	//   ....[104]....
        /*0764*/ 	.word	0x00008160
        /*0768*/ 	.word	0x00000000
        /*076c*/ 	.word	0x00000098
        /*0770*/ 	.short	0x010a
        /*0772*/ 	.byte	0xff
	.zero		1


	//   ....[105]....
        /*0774*/ 	.word	0x000081c0
        /*0778*/ 	.word	0x00000000
        /*077c*/ 	.word	0x00000000
        /*0780*/ 	.short	0x010a
        /*0782*/ 	.byte	0xff
	.zero		1


	//   ....[106]....
        /*0784*/ 	.word	0x00008210
        /*0788*/ 	.word	0x00000002
        /*078c*/ 	.word	0x00000000
        /*0790*/ 	.short	0x010a
        /*0792*/ 	.byte	0xff
	.zero		1


	//   ....[107]....
        /*0794*/ 	.word	0x00008270
        /*0798*/ 	.word	0x00000000
        /*079c*/ 	.word	0x000000c0
        /*07a0*/ 	.short	0x010a
        /*07a2*/ 	.byte	0xff
	.zero		1


	//   ....[108]....
        /*07a4*/ 	.word	0x000082c0
        /*07a8*/ 	.word	0x00000000
        /*07ac*/ 	.word	0x00000080
        /*07b0*/ 	.short	0x010a
        /*07b2*/ 	.byte	0xff
	.zero		1


	//   ....[109]....
        /*07b4*/ 	.word	0x00008310
        /*07b8*/ 	.word	0x00000041
        /*07bc*/ 	.word	0x000000d0
        /*07c0*/ 	.short	0x010a
        /*07c2*/ 	.byte	0xff
	.zero		1


	//   ....[110]....
        /*07c4*/ 	.word	0x00008360
        /*07c8*/ 	.word	0x00000003
        /*07cc*/ 	.word	0x00000080
        /*07d0*/ 	.short	0x010a
        /*07d2*/ 	.byte	0xff
	.zero		1


	//----- nvinfo : EIATTR_NUM_MBARRIERS
	.align		4
.L_47:
        /*07d4*/ 	.byte	0x03, 0x38
        /*07d6*/ 	.short	0x001e


	//----- nvinfo : EIATTR_EXIT_INSTR_OFFSETS
	.align		4
        /*07d8*/ 	.byte	0x04, 0x1c
        /*07da*/ 	.short	(.L_49 - .L_48)


	//   ....[0]....
.L_48:
        /*07dc*/ 	.word	0x00002be0


	//   ....[1]....
        /*07e0*/ 	.word	0x00002e70


	//   ....[2]....
        /*07e4*/ 	.word	0x00002ed0


	//   ....[3]....
        /*07e8*/ 	.word	0x00003ce0


	//   ....[4]....
        /*07ec*/ 	.word	0x00004c90


	//   ....[5]....
        /*07f0*/ 	.word	0x00004cd0


	//   ....[6]....
        /*07f4*/ 	.word	0x000078a0


	//   ....[7]....
        /*07f8*/ 	.word	0x00007920


	//   ....[8]....
        /*07fc*/ 	.word	0x00007950


	//   ....[9]....
        /*0800*/ 	.word	0x000079c0


	//----- nvinfo : EIATTR_MAX_THREADS
	.align		4
.L_49:
        /*0804*/ 	.byte	0x04, 0x05
        /*0806*/ 	.short	(.L_51 - .L_50)
.L_50:
        /*0808*/ 	.word	0x00000100
        /*080c*/ 	.word	0x00000001
        /*0810*/ 	.word	0x00000001


	//----- nvinfo : EIATTR_CRS_STACK_SIZE
	.align		4
.L_51:
        /*0814*/ 	.byte	0x04, 0x1e
        /*0816*/ 	.short	(.L_53 - .L_52)
.L_52:
        /*0818*/ 	.word	0x00000000


	//----- nvinfo : EIATTR_CBANK_PARAM_SIZE
	.align		4
.L_53:
        /*081c*/ 	.byte	0x03, 0x19
        /*081e*/ 	.short	0x0800


	//----- nvinfo : EIATTR_PARAM_CBANK
	.align		4
        /*0820*/ 	.byte	0x04, 0x0a
        /*0822*/ 	.short	(.L_55 - .L_54)
	.align		4
.L_54:
        /*0824*/ 	.word	index@(.nv.constant0._ZN7cutlass13device_kernelINS_4conv6kernel13ConvUniversalINS1_16ConvProblemShapeILNS1_8OperatorE0ELi2EEENS1_10collective14CollectiveConvINS1_47MainloopSm100TmaUmmaWarpSpecializedImplicitGemmILS5_0ELi8ELi2ELi1ELi2EN4cute5tupleIJNSA_1CILi1EEESD_SD_EEEEENSB_IJNSC_ILi128EEENSC_ILi64EEENSB_IJSH_EEEEEENS_6half_tESK_NSA_8TiledMMAINSA_8MMA_AtomIJNSA_20SM100_MMA_F16BF16_SSISK_SK_fLi128ELi64ELNSA_4UMMA5MajorE0ELSP_0ELNSO_7ScaleInE0ELSQ_0EEEEEENSA_6LayoutISE_NSB_IJNSC_ILi0EEESU_SU_EEEEENSB_IJNSA_10UnderscoreESX_SX_EEEEENS7_6detail27Sm100ImplicitGemmTileTraitsINSA_20SM90_TMA_LOAD_IM2COLENSA_14ComposedLayoutINSA_7SwizzleILi3ELi4ELi3EEENSA_18smem_ptr_flag_bitsILi16EEENST_INSB_IJNSC_ILi8EEESH_EEENSB_IJSH_SD_EEEEEEEvEENS11_INSA_13SM90_TMA_LOADES1C_vEEEENS_8epilogue10collective18CollectiveEpilogueINS1H_23Sm100TmaWarpSpecializedILi3ELi2ELi32ELb1ELb0EEEJSJ_NSB_IJNST_ISG_SD_EENST_INSC_ILi32EEESD_EEEEESK_NSB_IJNSB_IJlllEEESD_SU_EEESK_S1R_NS1H_6fusion15FusionCallbacksIS1L_NS1S_17LinearCombinationISK_fSK_fLNS_15FloatRoundStyleE2EEESJ_S1P_JEEENSA_5SM1004TMEM4LOAD26SM100_TMEM_LOAD_32dp32b32xES12_NS13_INS14_ILi2ELi4ELi3EEES17_NST_INSB_IJS18_S1N_EEENSB_IJS1N_SD_EEEEEEENSA_39AutoVectorizingCopyWithAssumedAlignmentILi128EEENSA_21SM90_TMA_STORE_IM2COLES26_S28_S28_EEEvvEEEEvNT_6ParamsE)
        /*0828*/ 	.short	0x0380
        /*082a*/ 	.short	0x0800


	//----- nvinfo : EIATTR_SW_WAR
	.align		4
.L_55:
        /*082c*/ 	.byte	0x04, 0x36
        /*082e*/ 	.short	(.L_57 - .L_56)
.L_56:
        /*0830*/ 	.word	0x00000008
.L_57:


//--------------------- .nv.callgraph             --------------------------
	.section	.nv.callgraph,"",@"SHT_CUDA_CALLGRAPH"
	.align	4
	.sectionentsize	8
	.align		4
        /*0000*/ 	.word	0x00000000
	.align		4
        /*0004*/ 	.word	0xffffffff
	.align		4
        /*0008*/ 	.word	index@(_ZN7cutlass13device_kernelINS_4conv6kernel13ConvUniversalINS1_16ConvProblemShapeILNS1_8OperatorE0ELi2EEENS1_10collective14CollectiveConvINS1_47MainloopSm100TmaUmmaWarpSpecializedImplicitGemmILS5_0ELi8ELi2ELi1ELi2EN4cute5tupleIJNSA_1CILi1EEESD_SD_EEEEENSB_IJNSC_ILi128EEENSC_ILi64EEENSB_IJSH_EEEEEENS_6half_tESK_NSA_8TiledMMAINSA_8MMA_AtomIJNSA_20SM100_MMA_F16BF16_SSISK_SK_fLi128ELi64ELNSA_4UMMA5MajorE0ELSP_0ELNSO_7ScaleInE0ELSQ_0EEEEEENSA_6LayoutISE_NSB_IJNSC_ILi0EEESU_SU_EEEEENSB_IJNSA_10UnderscoreESX_SX_EEEEENS7_6detail27Sm100ImplicitGemmTileTraitsINSA_20SM90_TMA_LOAD_IM2COLENSA_14ComposedLayoutINSA_7SwizzleILi3ELi4ELi3EEENSA_18smem_ptr_flag_bitsILi16EEENST_INSB_IJNSC_ILi8EEESH_EEENSB_IJSH_SD_EEEEEEEvEENS11_INSA_13SM90_TMA_LOADES1C_vEEEENS_8epilogue10collective18CollectiveEpilogueINS1H_23Sm100TmaWarpSpecializedILi3ELi2ELi32ELb1ELb0EEEJSJ_NSB_IJNST_ISG_SD_EENST_INSC_ILi32EEESD_EEEEESK_NSB_IJNSB_IJlllEEESD_SU_EEESK_S1R_NS1H_6fusion15FusionCallbacksIS1L_NS1S_17LinearCombinationISK_fSK_fLNS_15FloatRoundStyleE2EEESJ_S1P_JEEENSA_5SM1004TMEM4LOAD26SM100_TMEM_LOAD_32dp32b32xES12_NS13_INS14_ILi2ELi4ELi3EEES17_NST_INSB_IJS18_S1N_EEENSB_IJS1N_SD_EEEEEEENSA_39AutoVectorizingCopyWithAssumedAlignmentILi128EEENSA_21SM90_TMA_STORE_IM2COLES26_S28_S28_EEEvvEEEEvNT_6ParamsE)
	.align		4
        /*000c*/ 	.word	index@(__assertfail)
	.align		4
        /*0010*/ 	.word	0x00000000
	.align		4
        /*0014*/ 	.word	0xfffffffe
	.align		4
        /*0018*/ 	.word	0x00000000
	.align		4
        /*001c*/ 	.word	0xfffffffd
	.align		4
        /*0020*/ 	.word	0x00000000
	.align		4
        /*0024*/ 	.word	0xfffffffc


//--------------------- .nv.constant4             --------------------------
	.section	.nv.constant4,"a",@progbits
	.align	8
	.align		8
.nv.constant4:
        /*0000*/ 	.dword	__assertfail
	.align		8
        /*0008*/ 	.dword	__unnamed_1
	.align		8
        /*0010*/ 	.dword	__unnamed_2
	.align		8
        /*0018*/ 	.dword	_ZN39_INTERNAL_793fad6d_4_k_cu_752ba917_31694cuda3std3__45__cpo5beginE
	.align		8
        /*0020*/ 	.dword	_ZN39_INTERNAL_793fad6d_4_k_cu_752ba917_31694cuda3std3__45__cpo3endE
	.align		8
        /*0028*/ 	.dword	_ZN39_INTERNAL_793fad6d_4_k_cu_752ba917_31694cuda3std3__45__cpo6cbeginE
	.align		8
        /*0030*/ 	.dword	_ZN39_INTERNAL_793fad6d_4_k_cu_752ba917_31694cuda3std3__45__cpo4cendE
	.align		8
        /*0038*/ 	.dword	_ZN39_INTERNAL_793fad6d_4_k_cu_752ba917_31694cuda3std3__441_GLOBAL__N__793fad6d_4_k_cu_752ba917_31696ignoreE
	.align		8
        /*0040*/ 	.dword	_ZN39_INTERNAL_793fad6d_4_k_cu_752ba917_31694cuda3std3__419piecewise_constructE
	.align		8
        /*0048*/ 	.dword	_ZN39_INTERNAL_793fad6d_4_k_cu_752ba917_31694cuda3std3__48in_placeE
	.align		8
        /*0050*/ 	.dword	_ZN39_INTERNAL_793fad6d_4_k_cu_752ba917_31694cuda3std6ranges3__45__cpo4swapE
	.align		8
        /*0058*/ 	.dword	_ZN39_INTERNAL_793fad6d_4_k_cu_752ba917_31694cuda3std6ranges3__45__cpo9iter_moveE
	.align		8
        /*0060*/ 	.dword	_ZN39_INTERNAL_793fad6d_4_k_cu_752ba917_31694cute7productE
	.align		8
        /*0068*/ 	.dword	_ZN39_INTERNAL_793fad6d_4_k_cu_752ba917_31694cute1_E
	.align		8
        /*0070*/ 	.dword	$str$27
	.align		8
        /*0078*/ 	.dword	$str$28
	.align		8
        /*0080*/ 	.dword	$str$29
	.align		8
        /*0088*/ 	.dword	$str$30


//--------------------- .text._ZN7cutlass13device_kernelINS_4conv6kernel13ConvUniversalINS1_16ConvProblemShapeILNS1_8OperatorE0ELi2EEENS1_10collective14CollectiveConvINS1_47MainloopSm100TmaUmmaWarpSpecializedImplicitGemmILS5_0ELi8ELi2ELi1ELi2EN4cute5tupleIJNSA_1CILi1EEESD_SD_EEEEENSB_IJNSC_ILi128EEENSC_ILi64EEENSB_IJSH_EEEEEENS_6half_tESK_NSA_8TiledMMAINSA_8MMA_AtomIJNSA_20SM100_MMA_F16BF16_SSISK_SK_fLi128ELi64ELNSA_4UMMA5MajorE0ELSP_0ELNSO_7ScaleInE0ELSQ_0EEEEEENSA_6LayoutISE_NSB_IJNSC_ILi0EEESU_SU_EEEEENSB_IJNSA_10UnderscoreESX_SX_EEEEENS7_6detail27Sm100ImplicitGemmTileTraitsINSA_20SM90_TMA_LOAD_IM2COLENSA_14ComposedLayoutINSA_7SwizzleILi3ELi4ELi3EEENSA_18smem_ptr_flag_bitsILi16EEENST_INSB_IJNSC_ILi8EEESH_EEENSB_IJSH_SD_EEEEEEEvEENS11_INSA_13SM90_TMA_LOADES1C_vEEEENS_8epilogue10collective18CollectiveEpilogueINS1H_23Sm100TmaWarpSpecializedILi3ELi2ELi32ELb1ELb0EEEJSJ_NSB_IJNST_ISG_SD_EENST_INSC_ILi32EEESD_EEEEESK_NSB_IJNSB_IJlllEEESD_SU_EEESK_S1R_NS1H_6fusion15FusionCallbacksIS1L_NS1S_17LinearCombinationISK_fSK_fLNS_15FloatRoundStyleE2EEESJ_S1P_JEEENSA_5SM1004TMEM4LOAD26SM100_TMEM_LOAD_32dp32b32xES12_NS13_INS14_ILi2ELi4ELi3EEES17_NST_INSB_IJS18_S1N_EEENSB_IJS1N_SD_EEEEEEENSA_39AutoVectorizingCopyWithAssumedAlignmentILi128EEENSA_21SM90_TMA_STORE_IM2COLES26_S28_S28_EEEvvEEEEvNT_6ParamsE --------------------------
	.section	.text._ZN7cutlass13device_kernelINS_4conv6kernel13ConvUniversalINS1_16ConvProblemShapeILNS1_8OperatorE0ELi2EEENS1_10collective14CollectiveConvINS1_47MainloopSm100TmaUmmaWarpSpecializedImplicitGemmILS5_0ELi8ELi2ELi1ELi2EN4cute5tupleIJNSA_1CILi1EEESD_SD_EEEEENSB_IJNSC_ILi128EEENSC_ILi64EEENSB_IJSH_EEEEEENS_6half_tESK_NSA_8TiledMMAINSA_8MMA_AtomIJNSA_20SM100_MMA_F16BF16_SSISK_SK_fLi128ELi64ELNSA_4UMMA5MajorE0ELSP_0ELNSO_7ScaleInE0ELSQ_0EEEEEENSA_6LayoutISE_NSB_IJNSC_ILi0EEESU_SU_EEEEENSB_IJNSA_10UnderscoreESX_SX_EEEEENS7_6detail27Sm100ImplicitGemmTileTraitsINSA_20SM90_TMA_LOAD_IM2COLENSA_14ComposedLayoutINSA_7SwizzleILi3ELi4ELi3EEENSA_18smem_ptr_flag_bitsILi16EEENST_INSB_IJNSC_ILi8EEESH_EEENSB_IJSH_SD_EEEEEEEvEENS11_INSA_13SM90_TMA_LOADES1C_vEEEENS_8epilogue10collective18CollectiveEpilogueINS1H_23Sm100TmaWarpSpecializedILi3ELi2ELi32ELb1ELb0EEEJSJ_NSB_IJNST_ISG_SD_EENST_INSC_ILi32EEESD_EEEEESK_NSB_IJNSB_IJlllEEESD_SU_EEESK_S1R_NS1H_6fusion15FusionCallbacksIS1L_NS1S_17LinearCombinationISK_fSK_fLNS_15FloatRoundStyleE2EEESJ_S1P_JEEENSA_5SM1004TMEM4LOAD26SM100_TMEM_LOAD_32dp32b32xES12_NS13_INS14_ILi2ELi4ELi3EEES17_NST_INSB_IJS18_S1N_EEENSB_IJS1N_SD_EEEEEEENSA_39AutoVectorizingCopyWithAssumedAlignmentILi128EEENSA_21SM90_TMA_STORE_IM2COLES26_S28_S28_EEEvvEEEEvNT_6ParamsE,"ax",@progbits
	.align	128
.text._ZN7cutlass13device_kernelINS_4conv6kernel13ConvUniversalINS1_16ConvProblemShapeILNS1_8OperatorE0ELi2EEENS1_10collective14CollectiveConvINS1_47MainloopSm100TmaUmmaWarpSpecializedImplicitGemmILS5_0ELi8ELi2ELi1ELi2EN4cute5tupleIJNSA_1CILi1EEESD_SD_EEEEENSB_IJNSC_ILi128EEENSC_ILi64EEENSB_IJSH_EEEEEENS_6half_tESK_NSA_8TiledMMAINSA_8MMA_AtomIJNSA_20SM100_MMA_F16BF16_SSISK_SK_fLi128ELi64ELNSA_4UMMA5MajorE0ELSP_0ELNSO_7ScaleInE0ELSQ_0EEEEEENSA_6LayoutISE_NSB_IJNSC_ILi0EEESU_SU_EEEEENSB_IJNSA_10UnderscoreESX_SX_EEEEENS7_6detail27Sm100ImplicitGemmTileTraitsINSA_20SM90_TMA_LOAD_IM2COLENSA_14ComposedLayoutINSA_7SwizzleILi3ELi4ELi3EEENSA_18smem_ptr_flag_bitsILi16EEENST_INSB_IJNSC_ILi8EEESH_EEENSB_IJSH_SD_EEEEEEEvEENS11_INSA_13SM90_TMA_LOADES1C_vEEEENS_8epilogue10collective18CollectiveEpilogueINS1H_23Sm100TmaWarpSpecializedILi3ELi2ELi32ELb1ELb0EEEJSJ_NSB_IJNST_ISG_SD_EENST_INSC_ILi32EEESD_EEEEESK_NSB_IJNSB_IJlllEEESD_SU_EEESK_S1R_NS1H_6fusion15FusionCallbacksIS1L_NS1S_17LinearCombinationISK_fSK_fLNS_15FloatRoundStyleE2EEESJ_S1P_JEEENSA_5SM1004TMEM4LOAD26SM100_TMEM_LOAD_32dp32b32xES12_NS13_INS14_ILi2ELi4ELi3EEES17_NST_INSB_IJS18_S1N_EEENSB_IJS1N_SD_EEEEEEENSA_39AutoVectorizingCopyWithAssumedAlignmentILi128EEENSA_21SM90_TMA_STORE_IM2COLES26_S28_S28_EEEvvEEEEvNT_6ParamsE:
        .type           _ZN7cutlass13device_kernelINS_4conv6kernel13ConvUniversalINS1_16ConvProblemShapeILNS1_8OperatorE0ELi2EEENS1_10collective14CollectiveConvINS1_47MainloopSm100TmaUmmaWarpSpecializedImplicitGemmILS5_0ELi8ELi2ELi1ELi2EN4cute5tupleIJNSA_1CILi1EEESD_SD_EEEEENSB_IJNSC_ILi128EEENSC_ILi64EEENSB_IJSH_EEEEEENS_6half_tESK_NSA_8TiledMMAINSA_8MMA_AtomIJNSA_20SM100_MMA_F16BF16_SSISK_SK_fLi128ELi64ELNSA_4UMMA5MajorE0ELSP_0ELNSO_7ScaleInE0ELSQ_0EEEEEENSA_6LayoutISE_NSB_IJNSC_ILi0EEESU_SU_EEEEENSB_IJNSA_10UnderscoreESX_SX_EEEEENS7_6detail27Sm100ImplicitGemmTileTraitsINSA_20SM90_TMA_LOAD_IM2COLENSA_14ComposedLayoutINSA_7SwizzleILi3ELi4ELi3EEENSA_18smem_ptr_flag_bitsILi16EEENST_INSB_IJNSC_ILi8EEESH_EEENSB_IJSH_SD_EEEEEEEvEENS11_INSA_13SM90_TMA_LOADES1C_vEEEENS_8epilogue10collective18CollectiveEpilogueINS1H_23Sm100TmaWarpSpecializedILi3ELi2ELi32ELb1ELb0EEEJSJ_NSB_IJNST_ISG_SD_EENST_INSC_ILi32EEESD_EEEEESK_NSB_IJNSB_IJlllEEESD_SU_EEESK_S1R_NS1H_6fusion15FusionCallbacksIS1L_NS1S_17LinearCombinationISK_fSK_fLNS_15FloatRoundStyleE2EEESJ_S1P_JEEENSA_5SM1004TMEM4LOAD26SM100_TMEM_LOAD_32dp32b32xES12_NS13_INS14_ILi2ELi4ELi3EEES17_NST_INSB_IJS18_S1N_EEENSB_IJS1N_SD_EEEEEEENSA_39AutoVectorizingCopyWithAssumedAlignmentILi128EEENSA_21SM90_TMA_STORE_IM2COLES26_S28_S28_EEEvvEEEEvNT_6ParamsE,@function
        .size           _ZN7cutlass13device_kernelINS_4conv6kernel13ConvUniversalINS1_16ConvProblemShapeILNS1_8OperatorE0ELi2EEENS1_10collective14CollectiveConvINS1_47MainloopSm100TmaUmmaWarpSpecializedImplicitGemmILS5_0ELi8ELi2ELi1ELi2EN4cute5tupleIJNSA_1CILi1EEESD_SD_EEEEENSB_IJNSC_ILi128EEENSC_ILi64EEENSB_IJSH_EEEEEENS_6half_tESK_NSA_8TiledMMAINSA_8MMA_AtomIJNSA_20SM100_MMA_F16BF16_SSISK_SK_fLi128ELi64ELNSA_4UMMA5MajorE0ELSP_0ELNSO_7ScaleInE0ELSQ_0EEEEEENSA_6LayoutISE_NSB_IJNSC_ILi0EEESU_SU_EEEEENSB_IJNSA_10UnderscoreESX_SX_EEEEENS7_6detail27Sm100ImplicitGemmTileTraitsINSA_20SM90_TMA_LOAD_IM2COLENSA_14ComposedLayoutINSA_7SwizzleILi3ELi4ELi3EEENSA_18smem_ptr_flag_bitsILi16EEENST_INSB_IJNSC_ILi8EEESH_EEENSB_IJSH_SD_EEEEEEEvEENS11_INSA_13SM90_TMA_LOADES1C_vEEEENS_8epilogue10collective18CollectiveEpilogueINS1H_23Sm100TmaWarpSpecializedILi3ELi2ELi32ELb1ELb0EEEJSJ_NSB_IJNST_ISG_SD_EENST_INSC_ILi32EEESD_EEEEESK_NSB_IJNSB_IJlllEEESD_SU_EEESK_S1R_NS1H_6fusion15FusionCallbacksIS1L_NS1S_17LinearCombinationISK_fSK_fLNS_15FloatRoundStyleE2EEESJ_S1P_JEEENSA_5SM1004TMEM4LOAD26SM100_TMEM_LOAD_32dp32b32xES12_NS13_INS14_ILi2ELi4ELi3EEES17_NST_INSB_IJS18_S1N_EEENSB_IJS1N_SD_EEEEEEENSA_39AutoVectorizingCopyWithAssumedAlignmentILi128EEENSA_21SM90_TMA_STORE_IM2COLES26_S28_S28_EEEvvEEEEvNT_6ParamsE,(.L_x_155 - _ZN7cutlass13device_kernelINS_4conv6kernel13ConvUniversalINS1_16ConvProblemShapeILNS1_8OperatorE0ELi2EEENS1_10collective14CollectiveConvINS1_47MainloopSm100TmaUmmaWarpSpecializedImplicitGemmILS5_0ELi8ELi2ELi1ELi2EN4cute5tupleIJNSA_1CILi1EEESD_SD_EEEEENSB_IJNSC_ILi128EEENSC_ILi64EEENSB_IJSH_EEEEEENS_6half_tESK_NSA_8TiledMMAINSA_8MMA_AtomIJNSA_20SM100_MMA_F16BF16_SSISK_SK_fLi128ELi64ELNSA_4UMMA5MajorE0ELSP_0ELNSO_7ScaleInE0ELSQ_0EEEEEENSA_6LayoutISE_NSB_IJNSC_ILi0EEESU_SU_EEEEENSB_IJNSA_10UnderscoreESX_SX_EEEEENS7_6detail27Sm100ImplicitGemmTileTraitsINSA_20SM90_TMA_LOAD_IM2COLENSA_14ComposedLayoutINSA_7SwizzleILi3ELi4ELi3EEENSA_18smem_ptr_flag_bitsILi16EEENST_INSB_IJNSC_ILi8EEESH_EEENSB_IJSH_SD_EEEEEEEvEENS11_INSA_13SM90_TMA_LOADES1C_vEEEENS_8epilogue10collective18CollectiveEpilogueINS1H_23Sm100TmaWarpSpecializedILi3ELi2ELi32ELb1ELb0EEEJSJ_NSB_IJNST_ISG_SD_EENST_INSC_ILi32EEESD_EEEEESK_NSB_IJNSB_IJlllEEESD_SU_EEESK_S1R_NS1H_6fusion15FusionCallbacksIS1L_NS1S_17LinearCombinationISK_fSK_fLNS_15FloatRoundStyleE2EEESJ_S1P_JEEENSA_5SM1004TMEM4LOAD26SM100_TMEM_LOAD_32dp32b32xES12_NS13_INS14_ILi2ELi4ELi3EEES17_NST_INSB_IJS18_S1N_EEENSB_IJS1N_SD_EEEEEEENSA_39AutoVectorizingCopyWithAssumedAlignmentILi128EEENSA_21SM90_TMA_STORE_IM2COLES26_S28_S28_EEEvvEEEEvNT_6ParamsE)
        .other          _ZN7cutlass13device_kernelINS_4conv6kernel13ConvUniversalINS1_16ConvProblemShapeILNS1_8OperatorE0ELi2EEENS1_10collective14CollectiveConvINS1_47MainloopSm100TmaUmmaWarpSpecializedImplicitGemmILS5_0ELi8ELi2ELi1ELi2EN4cute5tupleIJNSA_1CILi1EEESD_SD_EEEEENSB_IJNSC_ILi128EEENSC_ILi64EEENSB_IJSH_EEEEEENS_6half_tESK_NSA_8TiledMMAINSA_8MMA_AtomIJNSA_20SM100_MMA_F16BF16_SSISK_SK_fLi128ELi64ELNSA_4UMMA5MajorE0ELSP_0ELNSO_7ScaleInE0ELSQ_0EEEEEENSA_6LayoutISE_NSB_IJNSC_ILi0EEESU_SU_EEEEENSB_IJNSA_10UnderscoreESX_SX_EEEEENS7_6detail27Sm100ImplicitGemmTileTraitsINSA_20SM90_TMA_LOAD_IM2COLENSA_14ComposedLayoutINSA_7SwizzleILi3ELi4ELi3EEENSA_18smem_ptr_flag_bitsILi16EEENST_INSB_IJNSC_ILi8EEESH_EEENSB_IJSH_SD_EEEEEEEvEENS11_INSA_13SM90_TMA_LOADES1C_vEEEENS_8epilogue10collective18CollectiveEpilogueINS1H_23Sm100TmaWarpSpecializedILi3ELi2ELi32ELb1ELb0EEEJSJ_NSB_IJNST_ISG_SD_EENST_INSC_ILi32EEESD_EEEEESK_NSB_IJNSB_IJlllEEESD_SU_EEESK_S1R_NS1H_6fusion15FusionCallbacksIS1L_NS1S_17LinearCombinationISK_fSK_fLNS_15FloatRoundStyleE2EEESJ_S1P_JEEENSA_5SM1004TMEM4LOAD26SM100_TMEM_LOAD_32dp32b32xES12_NS13_INS14_ILi2ELi4ELi3EEES17_NST_INSB_IJS18_S1N_EEENSB_IJS1N_SD_EEEEEEENSA_39AutoVectorizingCopyWithAssumedAlignmentILi128EEENSA_21SM90_TMA_STORE_IM2COLES26_S28_S28_EEEvvEEEEvNT_6ParamsE,@"STO_CUDA_ENTRY STV_DEFAULT"
_ZN7cutlass13device_kernelINS_4conv6kernel13ConvUniversalINS1_16ConvProblemShapeILNS1_8OperatorE0ELi2EEENS1_10collective14CollectiveConvINS1_47MainloopSm100TmaUmmaWarpSpecializedImplicitGemmILS5_0ELi8ELi2ELi1ELi2EN4cute5tupleIJNSA_1CILi1EEESD_SD_EEEEENSB_IJNSC_ILi128EEENSC_ILi64EEENSB_IJSH_EEEEEENS_6half_tESK_NSA_8TiledMMAINSA_8MMA_AtomIJNSA_20SM100_MMA_F16BF16_SSISK_SK_fLi128ELi64ELNSA_4UMMA5MajorE0ELSP_0ELNSO_7ScaleInE0ELSQ_0EEEEEENSA_6LayoutISE_NSB_IJNSC_ILi0EEESU_SU_EEEEENSB_IJNSA_10UnderscoreESX_SX_EEEEENS7_6detail27Sm100ImplicitGemmTileTraitsINSA_20SM90_TMA_LOAD_IM2COLENSA_14ComposedLayoutINSA_7SwizzleILi3ELi4ELi3EEENSA_18smem_ptr_flag_bitsILi16EEENST_INSB_IJNSC_ILi8EEESH_EEENSB_IJSH_SD_EEEEEEEvEENS11_INSA_13SM90_TMA_LOADES1C_vEEEENS_8epilogue10collective18CollectiveEpilogueINS1H_23Sm100TmaWarpSpecializedILi3ELi2ELi32ELb1ELb0EEEJSJ_NSB_IJNST_ISG_SD_EENST_INSC_ILi32EEESD_EEEEESK_NSB_IJNSB_IJlllEEESD_SU_EEESK_S1R_NS1H_6fusion15FusionCallbacksIS1L_NS1S_17LinearCombinationISK_fSK_fLNS_15FloatRoundStyleE2EEESJ_S1P_JEEENSA_5SM1004TMEM4LOAD26SM100_TMEM_LOAD_32dp32b32xES12_NS13_INS14_ILi2ELi4ELi3EEES17_NST_INSB_IJS18_S1N_EEENSB_IJS1N_SD_EEEEEEENSA_39AutoVectorizingCopyWithAssumedAlignmentILi128EEENSA_21SM90_TMA_STORE_IM2COLES26_S28_S28_EEEvvEEEEvNT_6ParamsE:
[----:B------:R-:W1:Y:S01]  /*0000*/  LDC R1, c[0x0][0x37c] ;  /* 0x0000df00ff017b82 */ /* 0x000e620000000800 */
[----:B------:R-:W2:Y:S07]  /*0010*/  S2R R102, SR_TID.X ;  /* 0x0000000000667919 */ /* 0x000eae0000002100 */
[----:B------:R-:W3:Y:S01]  /*0020*/  LDC.64 R2, c[0x0][0x890] ;  /* 0x00022400ff027b82 */ /* 0x000ee20000000a00 */
[----:B------:R-:W4:Y:S01]  /*0030*/  LDCU.64 UR50, c[0x0][0x358] ;  /* 0x00006b00ff3277ac */ /* 0x000f220008000a00 */
[----:B-1----:R-:W-:Y:S01]  /*0040*/  VIADD R1, R1, 0xfffffff8 ;  /* 0xfffffff801017836 */ /* 0x002fe20000000000 */
[----:B------:R-:W-:-:S02]  /*0050*/  PRMT R92, RZ, 0x7610, R92 ;  /* 0x00007610ff5c7816 */ /* 0x000fc4000000005c */
[----:B------:R-:W-:Y:S02]  /*0060*/  ELECT P2, URZ, PT ;  /* 0x0000000000ff782f */ /* 0x000fe40003840000 */
[----:B---3--:R-:W-:-:S04]  /*0070*/  ISETP.NE.U32.AND P0, PT, R2, RZ, PT ;  /* 0x000000ff0200720c */ /* 0x008fc80003f05070 */
[----:B------:R-:W-:Y:S02]  /*0080*/  ISETP.NE.AND.EX P0, PT, R3, RZ, PT, P0 ;  /* 0x000000ff0300720c */ /* 0x000fe40003f05300 */
[----:B--2---:R-:W-:-:S05]  /*0090*/  SHF.R.U32.HI R100, RZ, 0x5, R102 ;  /* 0x00000005ff647819 */ /* 0x004fca0000011666 */
[----:B------:R-:W1:Y:S02]  /*00a0*/  SHFL.IDX PT, R0, R100, RZ, 0x1f ;  /* 0x00001fff64007589 */ /* 0x000e6400000e0000 */
[----:B-1----:R-:W-:-:S04]  /*00b0*/  R2UR UR6, R0 ;  /* 0x00000000000672ca */ /* 0x002fc800000e0000 */
[----:B----4-:R-:W-:Y:S05]  /*00c0*/  @P0 BRA `(.L_x_0) ;  /* 0x00000000002c0947 */ /* 0x010fea0003800000 */
[----:B------:R-:W1:Y:S02]  /*00d0*/  LDCU.64 UR4, c[0x0][0x888] ;  /* 0x00011100ff0477ac */ /* 0x000e640008000a00 */
[----:B-1----:R-:W-:-:S04]  /*00e0*/  UISETP.NE.U32.AND UP0, UPT, UR4, URZ, UPT ;  /* 0x000000ff0400728c */ /* 0x002fc8000bf05070 */
[----:B------:R-:W-:-:S09]  /*00f0*/  UISETP.NE.AND.EX UP0, UPT, UR5, URZ, UPT, UP0 ;  /* 0x000000ff0500728c */ /* 0x000fd2000bf05300 */
[----:B------:R-:W-:Y:S05]  /*0100*/  BRA.U !UP0, `(.L_x_1) ;  /* 0x0000000108107547 */ /* 0x000fea000b800000 */
[----:B------:R-:W1:Y:S02]  /*0110*/  LDC.64 R4, c[0x0][0x888] ;  /* 0x00022200ff047b82 */ /* 0x000e640000000a00 */
[----:B-1----:R1:W5:Y:S01]  /*0120*/  LDG.E R49, desc[UR50][R4.64] ;  /* 0x0000003204317981 */ /* 0x002362000c1e1900 */
[----:B------:R-:W-:Y:S01]  /*0130*/  HFMA2 R92, -RZ, RZ, 0, 5.9604644775390625e-08 ;  /* 0x00000001ff5c7431 */ /* 0x000fe200000001ff */
[----:B------:R-:W-:Y:S05]  /*0140*/  BRA `(.L_x_0) ;  /* 0x00000000000c7947 */ /* 0x000fea0003800000 */
.L_x_1:
[----:B------:R-:W1:Y:S01]  /*0150*/  LDCU UR4, c[0x0][0x880] ;  /* 0x00011000ff0477ac */ /* 0x000e620008000800 */
[----:B------:R-:W-:Y:S01]  /*0160*/  HFMA2 R92, -RZ, RZ, 0, 5.9604644775390625e-08 ;  /* 0x00000001ff5c7431 */ /* 0x000fe200000001ff */
[----:B-1----:R-:W-:-:S07]  /*0170*/  MOV R49, UR4 ;  /* 0x0000000400317c02 */ /* 0x002fce0008000f00 */
.L_x_0:
[----:B------:R-:W2:Y:S02]  /*0180*/  LDCU.64 UR4, c[0x0][0x8b0] ;  /* 0x00011600ff0477ac */ /* 0x000ea40008000a00 */
[----:B--2---:R-:W-:-:S04]  /*0190*/  UISETP.NE.U32.AND UP0, UPT, UR4, URZ, UPT ;  /* 0x000000ff0400728c */ /* 0x004fc8000bf05070 */
[----:B------:R-:W-:-:S09]  /*01a0*/  UISETP.NE.AND.EX UP0, UPT, UR5, URZ, UPT, UP0 ;  /* 0x000000ff0500728c */ /* 0x000fd2000bf05300 */
[----:B------:R-:W-:Y:S05]  /*01b0*/  BRA.U UP0, `(.L_x_2) ;  /* 0x0000000100247547 */ /* 0x000fea000b800000 */
[----:B------:R-:W2:Y:S02]  /*01c0*/  LDCU.64 UR4, c[0x0][0x8a8] ;  /* 0x00011500ff0477ac */ /* 0x000ea40008000a00 */
[----:B--2---:R-:W-:-:S04]  /*01d0*/  UISETP.NE.U32.AND UP0, UPT, UR4, URZ, UPT ;  /* 0x000000ff0400728c */ /* 0x004fc8000bf05070 */
[----:B------:R-:W-:-:S09]  /*01e0*/  UISETP.NE.AND.EX UP0, UPT, UR5, URZ, UPT, UP0 ;  /* 0x000000ff0500728c */ /* 0x000fd2000bf05300 */
[----:B------:R-:W-:Y:S05]  /*01f0*/  BRA.U !UP0, `(.L_x_3) ;  /* 0x00000001080c7547 */ /* 0x000fea000b800000 */
[----:B-1----:R-:W1:Y:S02]  /*0200*/  LDC.64 R4, c[0x0][0x8a8] ;  /* 0x00022a00ff047b82 */ /* 0x002e640000000a00 */
[----:B-1----:R2:W5:Y:S01]  /*0210*/  LDG.E R47, desc[UR50][R4.64] ;  /* 0x00000032042f7981 */ /* 0x002562000c1e1900 */
[----:B------:R-:W-:Y:S05]  /*0220*/  BRA `(.L_x_2) ;  /* 0x0000000000087947 */ /* 0x000fea0003800000 */
.L_x_3:
[----:B------:R-:W2:Y:S02]  /*0230*/  LDCU UR4, c[0x0][0x8a0] ;  /* 0x00011400ff0477ac */ /* 0x000ea40008000800 */
[----:B--2---:R-:W-:Y:S02]  /*0240*/  MOV R47, UR4 ;  /* 0x00000004002f7c02 */ /* 0x004fe40008000f00 */
.L_x_2:
[----:B-12---:R-:W1:Y:S01]  /*0250*/  LDC.64 R4, c[0x0][0x888] ;  /* 0x00022200ff047b82 */ /* 0x006e620000000a00 */
[----:B------:R-:W-:Y:S01]  /*0260*/  IMAD.U32 R0, RZ, RZ, UR6 ;  /* 0x00000006ff007e24 */ /* 0x000fe2000f8e00ff */
[----:B------:R-:W-:Y:S01]  /*0270*/  ISETP.EQ.U32.AND P4, PT, R2, RZ, PT ;  /* 0x000000ff0200720c */ /* 0x000fe20003f82070 */
[----:B------:R-:W-:Y:S03]  /*0280*/  BSSY.RECONVERGENT B0, `(.L_x_4) ;  /* 0x0000012000007945 */ /* 0x000fe60003800200 */
[----:B------:R-:W-:Y:S02]  /*0290*/  ISETP.NE.OR P1, PT, R0, 0x1, !P2 ;  /* 0x000000010000780c */ /* 0x000fe40005725670 */
[----:B-1----:R-:W-:-:S04]  /*02a0*/  ISETP.NE.U32.AND P0, PT, R4, RZ, PT ;  /* 0x000000ff0400720c */ /* 0x002fc80003f05070 */
[----:B------:R-:W-:-:S13]  /*02b0*/  ISETP.NE.AND.EX P0, PT, R5, RZ, PT, P0 ;  /* 0x000000ff0500720c */ /* 0x000fda0003f05300 */
[----:B------:R-:W-:Y:S01]  /*02c0*/  VOTEU.ANY UP4, P0 ;  /* 0x0000000000ff7886 */ /* 0x000fe20000080100 */
[----:B------:R-:W-:Y:S02]  /*02d0*/  PLOP3.LUT P3, PT, PT, PT, UP4, 0x80, 0x8 ;  /* 0x000000000008781c */ /* 0x000fe40003f6f048 */
[----:B------:R-:W-:Y:S02]  /*02e0*/  ISETP.NE.OR P0, PT, R0, 0x3, !P2 ;  /* 0x000000030000780c */ /* 0x000fe40005705670 */
[----:B------:R-:W-:-:S04]  /*02f0*/  ISETP.EQ.OR.EX P5, PT, R3, RZ, !P3, P4 ;  /* 0x000000ff0300720c */ /* 0x000fc80005fa2740 */
[----:B------:R-:W-:Y:S01]  /*0300*/  P2R R101, PR, RZ, 0x20 ;  /* 0x00000020ff657803 */ /* 0x000fe20000000000 */
[----:B------:R-:W-:Y:S05]  /*0310*/  @P1 BRA `(.L_x_5) ;  /* 0x0000000000201947 */ /* 0x000fea0003800000 */
[----:B------:R-:W1:Y:S02]  /*0320*/  LDCU.64 UR4, c[0x0][0x348] ;  /* 0x00006900ff0477ac */ /* 0x000e640008000a00 */
[----:B-1----:R-:W-:Y:S02]  /*0330*/  UIADD3 UR8, UP1, UPT, UR4, 0x80, URZ ;  /* 0x0000008004087890 */ /* 0x002fe4000ff3e0ff */
[----:B------:R-:W-:Y:S02]  /*0340*/  UIADD3 UR4, UP0, UPT, UR4, 0x180, URZ ;  /* 0x0000018004047890 */ /* 0x000fe4000ff1e0ff */
[----:B------:R-:W-:Y:S02]  /*0350*/  UIADD3.X UR9, UPT, UPT, URZ, UR5, URZ, UP1, !UPT ;  /* 0x00000005ff097290 */ /* 0x000fe40008ffe4ff */
[----:B------:R-:W-:-:S07]  /*0360*/  UIADD3.X UR5, UPT, UPT, URZ, UR5, URZ, UP0, !UPT ;  /* 0x00000005ff057290 */ /* 0x000fce00087fe4ff */
[----:B------:R1:W-:Y:S02]  /*0370*/  UTMACCTL.PF [UR8] ;  /* 0x00000000080079b9 */ /* 0x0003e40008040000 */
[----:B------:R1:W-:Y:S02]  /*0380*/  UTMACCTL.PF [UR4] ;  /* 0x00000000040079b9 */ /* 0x0003e40008040000 */
[----:B-1----:R-:W-:Y:S01]  /*0390*/  NOP ;  /* 0x0000000000007918 */ /* 0x002fe20000000000 */
.L_x_5:
[----:B------:R-:W-:Y:S05]  /*03a0*/  BSYNC.RECONVERGENT B0 ;  /* 0x0000000000007941 */ /* 0x000fea0003800200 */
.L_x_4:
[----:B------:R-:W-:Y:S04]  /*03b0*/  BSSY.RECONVERGENT B0, `(.L_x_6) ;  /* 0x000000a000007945 */ /* 0x000fe80003800200 */
        /* <DEDUP_REMOVED lines=9> */
.L_x_7:
[----:B------:R-:W-:Y:S05]  /*0450*/  BSYNC.RECONVERGENT B0 ;  /* 0x0000000000007941 */ /* 0x000fea0003800200 */
.L_x_6:
[----:B------:R-:W-:Y:S01]  /*0460*/  UPLOP3.LUT UP1, UPT, UPT, UPT, UPT, 0x80, 0x8 ;  /* 0x000000000008789c */ /* 0x000fe20003f2f070 */
[----:B------:R-:W-:Y:S10]  /*0470*/  @!P5 BRA `(.L_x_8) ;  /* 0x000000000024d947 */ /* 0x000ff40003800000 */
[----:B------:R-:W-:Y:S01]  /*0480*/  ISETP.NE.U32.AND P1, PT, R2, RZ, PT ;  /* 0x000000ff0200720c */ /* 0x000fe20003f25070 */
[----:B------:R-:W-:Y:S01]  /*0490*/  USEL UR4, URZ, 0xffffffff, UP4 ;  /* 0xffffffffff047887 */ /* 0x000fe2000a000000 */
[----:B-----5:R-:W-:Y:S02]  /*04a0*/  FSETP.NEU.AND P0, PT, R49, RZ, PT ;  /* 0x000000ff3100720b */ /* 0x020fe40003f0d000 */
[----:B------:R-:W-:-:S11]  /*04b0*/  ISETP.NE.AND.EX P1, PT, R3, RZ, PT, P1 ;  /* 0x000000ff0300720c */ /* 0x000fd60003f25310 */
[----:B------:R-:W-:Y:S02]  /*04c0*/  VOTEU.ANY UP0, P0 ;  /* 0x0000000000ff7886 */ /* 0x000fe40000000100 */
[----:B------:R-:W-:-:S05]  /*04d0*/  VOTEU.ANY UP1, P1 ;  /* 0x0000000000ff7886 */ /* 0x000fca0000820100 */
[----:B------:R-:W-:-:S04]  /*04e0*/  @!UP1 USEL UR4, URZ, 0xffffffff, UP0 ;  /* 0xffffffffff049887 */ /* 0x000fc80008000000 */
[----:B------:R-:W-:-:S04]  /*04f0*/  ULOP3.LUT UR4, UR4, 0x1, URZ, 0xc0, !UPT ;  /* 0x0000000104047892 */ /* 0x000fc8000f8ec0ff */
[----:B------:R-:W-:-:S11]  /*0500*/  UISETP.NE.U32.AND UP1, UPT, UR4, 0x1, UPT ;  /* 0x000000010400788c */ /* 0x000fd6000bf25070 */
.L_x_8:
[----:B------:R-:W1:Y:S01]  /*0510*/  SHFL.IDX PT, R2, R100, RZ, 0x1f ;  /* 0x00001fff64027589 */ /* 0x000e6200000e0000 */
[----:B------:R-:W-:-:S04]  /*0520*/  UISETP.NE.AND UP0, UPT, UR6, 0x2, UPT ;  /* 0x000000020600788c */ /* 0x000fc8000bf05270 */
[----:B------:R-:W-:Y:S01]  /*0530*/  USEL UR15, URZ, 0x1, UP0 ;  /* 0x00000001ff0f7887 */ /* 0x000fe20008000000 */
[----:B-1----:R-:W-:-:S13]  /*0540*/  ISETP.NE.AND P0, PT, R2, RZ, PT ;  /* 0x000000ff0200720c */ /* 0x002fda0003f05270 */
[----:B------:R-:W-:Y:S05]  /*0550*/  @P0 BRA `(.L_x_9) ;  /* 0x0000000000680947 */ /* 0x000fea0003800000 */
[----:B------:R-:W1:Y:S01]  /*0560*/  S2UR UR5, SR_CgaCtaId ;  /* 0x00000000000579c3 */ /* 0x000e620000008800 */
[----:B------:R-:W-:Y:S01]  /*0570*/  UMOV UR7, 0x400 ;  /* 0x0000040000077882 */ /* 0x000fe20000000000 */
[----:B------:R-:W-:Y:S01]  /*0580*/  UMOV UR4, 0x1 ;  /* 0x0000000100047882 */ /* 0x000fe20000000000 */
[----:B------:R-:W-:Y:S01]  /*0590*/  ELECT P0, URZ, PT ;  /* 0x0000000000ff782f */ /* 0x000fe20003800000 */
[----:B------:R-:W-:-:S04]  /*05a0*/  UIADD3 UR8, UPT, UPT, -UR4, 0x100000, URZ ;  /* 0x0010000004087890 */ /* 0x000fc8000fffe1ff */
[----:B------:R-:W-:Y:S02]  /*05b0*/  USHF.L.U32 UR9, UR8, 0xb, URZ ;  /* 0x0000000b08097899 */ /* 0x000fe400080006ff */
[----:B------:R-:W-:Y:S02]  /*05c0*/  USHF.L.U32 UR8, UR8, 0x1, URZ ;  /* 0x0000000108087899 */ /* 0x000fe400080006ff */
[----:B-1----:R-:W-:Y:S01]  /*05d0*/  ULEA UR5, UR5, UR7, 0x18 ;  /* 0x0000000705057291 */ /* 0x002fe2000f8ec0ff */
[----:B------:R-:W1:Y:S11]  /*05e0*/  FENCE.VIEW.ASYNC.S ;  /* 0x00000000000073c6 */ /* 0x000e760000000000 */
[----:B-1----:R1:W2:Y:S01]  /*05f0*/  SYNCS.EXCH.64 URZ, [UR5], UR8 ;  /* 0x0000000805ff75b2 */ /* 0x0022a20008000100 */
[----:B------:R1:W3:Y:S01]  /*0600*/  SYNCS.EXCH.64 URZ, [UR5+0x40], UR8 ;  /* 0x0000400805ff75b2 */ /* 0x0002e20008000100 */
[----:B------:R1:W4:Y:S01]  /*0610*/  SYNCS.EXCH.64 URZ, [UR5+0x8], UR8 ;  /* 0x0000080805ff75b2 */ /* 0x0003220008000100 */
[----:B------:R1:W1:Y:S01]  /*0620*/  SYNCS.EXCH.64 URZ, [UR5+0x48], UR8 ;  /* 0x0000480805ff75b2 */ /* 0x0002620008000100 */
        /* <DEDUP_REMOVED lines=12> */
[----:B------:R-:W-:Y:S01]  /*06f0*/  NOP ;  /* 0x0000000000007918 */ /* 0x000fe20000000000 */
.L_x_9:
[----:B------:R-:W2:Y:S01]  /*0700*/  SHFL.IDX PT, R2, R100, RZ, 0x1f ;  /* 0x00001fff64027589 */ /* 0x000ea200000e0000 */
[----:B------:R-:W-:Y:S01]  /*0710*/  NOP ;  /* 0x0000000000007918 */ /* 0x000fe20000000000 */
[----:B--2---:R-:W-:-:S13]  /*0720*/  ISETP.NE.AND P0, PT, R2, 0x1, PT ;  /* 0x000000010200780c */ /* 0x004fda0003f05270 */
[----:B------:R-:W-:Y:S05]  /*0730*/  @P0 BRA `(.L_x_10) ;  /* 0x0000000000500947 */ /* 0x000fea0003800000 */
[----:B------:R-:W2:Y:S01]  /*0740*/  S2UR UR7, SR_CgaCtaId ;  /* 0x00000000000779c3 */ /* 0x000ea20000008800 */
[----:B-1----:R-:W-:Y:S01]  /*0750*/  UMOV UR8, 0x400 ;  /* 0x0000040000087882 */ /* 0x002fe20000000000 */
[----:B------:R-:W-:Y:S01]  /*0760*/  UMOV UR5, 0x20 ;  /* 0x0000002000057882 */ /* 0x000fe20000000000 */
[----:B------:R-:W-:Y:S01]  /*0770*/  UMOV UR4, 0x80 ;  /* 0x0000008000047882 */ /* 0x000fe20000000000 */
[----:B------:R-:W-:Y:S01]  /*0780*/  ELECT P0, URZ, PT ;  /* 0x0000000000ff782f */ /* 0x000fe20003800000 */
[----:B--2---:R-:W-:Y:S02]  /*0790*/  ULEA UR7, UR7, UR8, 0x18 ;  /* 0x0000000807077291 */ /* 0x004fe4000f8ec0ff */
[----:B------:R-:W-:-:S04]  /*07a0*/  UIADD3 UR8, UPT, UPT, -UR5, 0x100000, URZ ;  /* 0x0010000005087890 */ /* 0x000fc8000fffe1ff */
[----:B------:R-:W-:Y:S02]  /*07b0*/  USHF.L.U32 UR9, UR8, 0xb, URZ ;  /* 0x0000000b08097899 */ /* 0x000fe400080006ff */
[----:B------:R-:W-:Y:S02]  /*07c0*/  USHF.L.U32 UR8, UR8, 0x1, URZ ;  /* 0x0000000108087899 */ /* 0x000fe400080006ff */
[----:B------:R-:W-:-:S04]  /*07d0*/  UIADD3 UR4, UPT, UPT, -UR4, 0x100000, URZ ;  /* 0x0010000004047890 */ /* 0x000fc8000fffe1ff */
[----:B------:R-:W-:Y:S02]  /*07e0*/  USHF.L.U32 UR5, UR4, 0xb, URZ ;  /* 0x0000000b04057899 */ /* 0x000fe400080006ff */
[----:B------:R-:W-:Y:S01]  /*07f0*/  USHF.L.U32 UR4, UR4, 0x1, URZ ;  /* 0x0000000104047899 */ /* 0x000fe200080006ff */
[----:B------:R-:W1:Y:S03]  /*0800*/  FENCE.VIEW.ASYNC.S ;  /* 0x00000000000073c6 */ /* 0x000e660000000000 */
[----:B-1----:R2:W1:Y:S08]  /*0810*/  SYNCS.EXCH.64 URZ, [UR7+0x80], UR8 ;  /* 0x0000800807ff75b2 */ /* 0x0024700008000100 */
[----:B------:R2:W1:Y:S01]  /*0820*/  SYNCS.EXCH.64 URZ, [UR7+0x98], UR4 ;  /* 0x0000980407ff75b2 */ /* 0x0004620008000100 */
[----:B------:R2:W1:Y:S01]  /*0830*/  SYNCS.EXCH.64 URZ, [UR7+0x88], UR8 ;  /* 0x0000880807ff75b2 */ /* 0x0004620008000100 */
[----:B------:R2:W1:Y:S01]  /*0840*/  SYNCS.EXCH.64 URZ, [UR7+0xa0], UR4 ;  /* 0x0000a00407ff75b2 */ /* 0x0004620008000100 */
[----:B------:R2:W1:Y:S01]  /*0850*/  SYNCS.EXCH.64 URZ, [UR7+0x90], UR8 ;  /* 0x0000900807ff75b2 */ /* 0x0004620008000100 */
[----:B------:R2:W1:Y:S02]  /*0860*/  SYNCS.EXCH.64 URZ, [UR7+0xa8], UR4 ;  /* 0x0000a80407ff75b2 */ /* 0x0004640008000100 */
[----:B--2---:R-:W-:Y:S01]  /*0870*/  NOP ;  /* 0x0000000000007918 */ /* 0x004fe20000000000 */
.L_x_10:
[----:B------:R-:W2:Y:S01]  /*0880*/  SHFL.IDX PT, R2, R100, RZ, 0x1f ;  /* 0x00001fff64027589 */ /* 0x000ea200000e0000 */
[----:B------:R-:W-:Y:S01]  /*0890*/  NOP ;  /* 0x0000000000007918 */ /* 0x000fe20000000000 */
[----:B--2---:R-:W-:-:S13]  /*08a0*/  ISETP.NE.AND P0, PT, R2, 0x3, PT ;  /* 0x000000030200780c */ /* 0x004fda0003f05270 */
[----:B------:R-:W-:Y:S05]  /*08b0*/  @P0 BRA `(.L_x_11) ;  /* 0x0000000000300947 */ /* 0x000fea0003800000 */
[----:B-1----:R-:W1:Y:S01]  /*08c0*/  S2UR UR5, SR_CgaCtaId ;  /* 0x00000000000579c3 */ /* 0x002e620000008800 */
        /* <DEDUP_REMOVED lines=8> */
[----:B-1----:R2:W1:Y:S01]  /*0950*/  SYNCS.EXCH.64 URZ, [UR5+0xb0], UR8 ;  /* 0x0000b00805ff75b2 */ /* 0x0024620008000100 */
[----:B------:R2:W1:Y:S02]  /*0960*/  SYNCS.EXCH.64 URZ, [UR5+0xb8], UR8 ;  /* 0x0000b80805ff75b2 */ /* 0x0004640008000100 */
[----:B--2---:R-:W-:Y:S01]  /*0970*/  NOP ;  /* 0x0000000000007918 */ /* 0x004fe20000000000 */
.L_x_11:
[----:B------:R-:W2:Y:S01]  /*0980*/  SHFL.IDX PT, R2, R100, RZ, 0x1f ;  /* 0x00001fff64027589 */ /* 0x000ea200000e0000 */
[----:B------:R-:W-:Y:S01]  /*0990*/  NOP ;  /* 0x0000000000007918 */ /* 0x000fe20000000000 */
[----:B--2---:R-:W-:-:S13]  /*09a0*/  ISETP.NE.AND P0, PT, R2, 0x4, PT ;  /* 0x000000040200780c */ /* 0x004fda0003f05270 */
[----:B------:R-:W-:Y:S05]  /*09b0*/  @P0 BRA `(.L_x_12) ;  /* 0x0000000000440947 */ /* 0x000fea0003800000 */
[----:B-1----:R-:W1:Y:S01]  /*09c0*/  S2UR UR5, SR_CgaCtaId ;  /* 0x00000000000579c3 */ /* 0x002e620000008800 */
[----:B------:R-:W-:Y:S01]  /*09d0*/  UMOV UR8, 0x100 ;  /* 0x0000010000087882 */ /* 0x000fe20000000000 */
[----:B------:R-:W-:Y:S01]  /*09e0*/  UMOV UR7, 0x400 ;  /* 0x0000040000077882 */ /* 0x000fe20000000000 */
[----:B------:R-:W-:Y:S01]  /*09f0*/  USEL UR8, UR8, 0xe0, UP1 ;  /* 0x000000e008087887 */ /* 0x000fe20008800000 */
[----:B------:R-:W-:Y:S01]  /*0a00*/  UMOV UR4, 0x1 ;  /* 0x0000000100047882 */ /* 0x000fe20000000000 */
[----:B------:R-:W-:Y:S01]  /*0a10*/  ELECT P0, URZ, PT ;  /* 0x0000000000ff782f */ /* 0x000fe20003800000 */
[----:B------:R-:W-:-:S04]  /*0a20*/  UIADD3 UR10, UPT, UPT, -UR4, 0x100000, URZ ;  /* 0x00100000040a7890 */ /* 0x000fc8000fffe1ff */
[----:B------:R-:W-:Y:S02]  /*0a30*/  USHF.L.U32 UR11, UR10, 0xb, URZ ;  /* 0x0000000b0a0b7899 */ /* 0x000fe400080006ff */
[----:B------:R-:W-:Y:S02]  /*0a40*/  USHF.L.U32 UR10, UR10, 0x1, URZ ;  /* 0x000000010a0a7899 */ /* 0x000fe400080006ff */
        /* <DEDUP_REMOVED lines=8> */
.L_x_12:
        /* <DEDUP_REMOVED lines=20> */
[----:B------:R2:W1:Y:S02]  /*0c10*/  SYNCS.EXCH.64 URZ, [UR7+0xe8], UR4 ;  /* 0x0000e80407ff75b2 */ /* 0x0004640008000100 */
[----:B--2---:R-:W-:Y:S01]  /*0c20*/  NOP ;  /* 0x0000000000007918 */ /* 0x004fe20000000000 */
.L_x_13:
[----:B-1----:R-:W1:Y:S01]  /*0c30*/  S2UR UR8, SR_CTAID.X ;  /* 0x00000000000879c3 */ /* 0x002e620000002500 */
[----:B------:R-:W-:-:S05]  /*0c40*/  CS2R.32 R91, SR_CgaSize ;  /* 0x00000000005b7805 */ /* 0x000fca0000008a00 */
[----:B------:R-:W-:-:S05]  /*0c50*/  IMAD R91, R91, -0xa0, RZ ;  /* 0xffffff605b5b7824 */ /* 0x000fca00078e02ff */
[----:B------:R-:W-:-:S14]  /*0c60*/  R2UR UR7, R91 ;  /* 0x000000005b0772ca */ /* 0x000fdc00000e0000 */
[----:B------:R-:W2:Y:S01]  /*0c70*/  LDCU UR7, c[0x0][UR7+0x2b0] ;  /* 0x00005600070777ac */ /* 0x000ea20008000800 */
[----:B------:R-:W1:Y:S01]  /*0c80*/  S2R R17, SR_CTAID.Z ;  /* 0x0000000000117919 */ /* 0x000e620000002700 */
[----:B------:R-:W-:Y:S01]  /*0c90*/  NOP ;  /* 0x0000000000007918 */ /* 0x000fe20000000000 */
[----:B------:R-:W-:-:S05]  /*0ca0*/  CS2R.32 R91, SR_CgaSize ;  /* 0x00000000005b7805 */ /* 0x000fca0000008a00 */
[----:B------:R-:W-:-:S05]  /*0cb0*/  IMAD R91, R91, -0xa0, RZ ;  /* 0xffffff605b5b7824 */ /* 0x000fca00078e02ff */
[----:B------:R-:W-:-:S14]  /*0cc0*/  R2UR UR4, R91 ;  /* 0x000000005b0472ca */ /* 0x000fdc00000e0000 */
[----:B------:R-:W3:Y:S01]  /*0cd0*/  LDCU UR4, c[0x0][UR4+0x2b4] ;  /* 0x00005680040477ac */ /* 0x000ee20008000800 */
[----:B------:R-:W4:Y:S08]  /*0ce0*/  S2UR UR5, SR_CTAID.Y ;  /* 0x00000000000579c3 */ /* 0x000f300000002600 */
[----:B------:R-:W3:Y:S01]  /*0cf0*/  LDC R10, c[0x0][0xb24] ;  /* 0x0002c900ff0a7b82 */ /* 0x000ee20000000800 */
[----:B-1----:R-:W-:-:S02]  /*0d00*/  I2FP.F32.U32 R91, UR8 ;  /* 0x00000008005b7c45 */ /* 0x002fc40008201000 */
[----:B------:R-:W-:-:S05]  /*0d10*/  CS2R.32 R3, SR_CgaSize ;  /* 0x0000000000037805 */ /* 0x000fca0000008a00 */
[----:B------:R-:W-:-:S06]  /*0d20*/  IMAD R3, R3, -0xa0, RZ ;  /* 0xffffff6003037824 */ /* 0x000fcc00078e02ff */
[----:B------:R-:W1:Y:S01]  /*0d30*/  LDC R3, c[0x0][R3+0x2a0] ;  /* 0x0000a80003037b82 */ /* 0x000e620000000800 */
[----:B------:R-:W-:Y:S01]  /*0d40*/  MOV R18, UR8 ;  /* 0x0000000800127c02 */ /* 0x000fe20008000f00 */
[----:B--2---:R-:W-:Y:S01]  /*0d50*/  FMUL R91, R91, UR7 ;  /* 0x000000075b5b7c20 */ /* 0x004fe20008400000 */
[----:B----4-:R-:W-:Y:S02]  /*0d60*/  I2FP.F32.U32 R90, UR5 ;  /* 0x00000005005a7c45 */ /* 0x010fe40008201000 */
[----:B------:R-:W-:-:S05]  /*0d70*/  CS2R.32 R2, SR_CgaSize ;  /* 0x0000000000027805 */ /* 0x000fca0000008a00 */
[----:B------:R-:W-:-:S06]  /*0d80*/  IMAD R2, R2, -0xa0, RZ ;  /* 0xffffff6002027824 */ /* 0x000fcc00078e02ff */
[----:B------:R-:W2:Y:S01]  /*0d90*/  LDC R2, c[0x0][R2+0x2a4] ;  /* 0x0000a90002027b82 */ /* 0x000ea20000000800 */
[----:B------:R-:W-:Y:S01]  /*0da0*/  MOV R14, UR5 ;  /* 0x00000005000e7c02 */ /* 0x000fe20008000f00 */
[----:B------:R-:W4:Y:S01]  /*0db0*/  F2I.U32.TRUNC.NTZ R91, R91 ;  /* 0x0000005b005b7305 */ /* 0x000f22000020f000 */
[----:B---3--:R-:W-:-:S05]  /*0dc0*/  FMUL R90, R90, UR4 ;  /* 0x000000045a5a7c20 */ /* 0x008fca0008400000 */
[----:B------:R-:W-:Y:S01]  /*0dd0*/  BAR.SYNC.DEFER_BLOCKING 0x0 ;  /* 0x0000000000007b1d */ /* 0x000fe20000010000 */
[----:B------:R-:W-:-:S05]  /*0de0*/  ISETP.GE.AND P0, PT, R10, 0x1, PT ;  /* 0x000000010a00780c */ /* 0x000fca0003f06270 */
[----:B------:R-:W3:Y:S01]  /*0df0*/  F2I.U32.TRUNC.NTZ R90, R90 ;  /* 0x0000005a005a7305 */ /* 0x000ee2000020f000 */
[----:B----4-:R-:W-:-:S05]  /*0e00*/  IADD3 R91, PT, PT, -R91, RZ, RZ ;  /* 0x000000ff5b5b7210 */ /* 0x010fca0007ffe1ff */
[----:B-1----:R-:W-:Y:S01]  /*0e10*/  IMAD R91, R3, R91, UR8 ;  /* 0x00000008035b7e24 */ /* 0x002fe2000f8e025b */
[----:B---3--:R-:W-:-:S05]  /*0e20*/  IADD3 R90, PT, PT, -R90, RZ, RZ ;  /* 0x000000ff5a5a7210 */ /* 0x008fca0007ffe1ff */
[----:B--2---:R-:W-:Y:S01]  /*0e30*/  IMAD R90, R2, R90, UR5 ;  /* 0x00000005025a7e24 */ /* 0x004fe2000f8e025a */
[----:B------:R-:W-:Y:S06]  /*0e40*/  @!P0 BRA `(.L_x_14) ;  /* 0x0000000000b88947 */ /* 0x000fec0003800000 */
[----:B------:R-:W1:Y:S01]  /*0e50*/  LDC.64 R4, c[0x0][0xb18] ;  /* 0x0002c600ff047b82 */ /* 0x000e620000000a00 */
[----:B------:R-:W-:-:S07]  /*0e60*/  ISETP.NE.AND P0, PT, R10, 0x1, PT ;  /* 0x000000010a00780c */ /* 0x000fce0003f05270 */
[----:B------:R-:W2:Y:S08]  /*0e70*/  LDC R9, c[0x0][0xb0c] ;  /* 0x0002c300ff097b82 */ /* 0x000eb00000000800 */
[----:B------:R-:W3:Y:S08]  /*0e80*/  LDC R12, c[0x0][0x370] ;  /* 0x0000dc00ff0c7b82 */ /* 0x000ef00000000800 */
[----:B------:R-:W4:Y:S01]  /*0e90*/  LDC R11, c[0x0][0x374] ;  /* 0x0000dd00ff0b7b82 */ /* 0x000f220000000800 */
[----:B-1----:R-:W-:-:S07]  /*0ea0*/  ISETP.NE.AND P1, PT, R4, 0x1, PT ;  /* 0x000000010400780c */ /* 0x002fce0003f25270 */
[----:B------:R-:W3:Y:S01]  /*0eb0*/  LDC.64 R6, c[0x0][0xb10] ;  /* 0x0002c400ff067b82 */ /* 0x000ee20000000a00 */
[----:B--2---:R-:W-:-:S07]  /*0ec0*/  ISETP.NE.AND P3, PT, R9, 0x1, PT ;  /* 0x000000010900780c */ /* 0x004fce0003f65270 */
[----:B------:R-:W1:Y:S08]  /*0ed0*/  LDC R8, c[0x0][0xb20] ;  /* 0x0002c800ff087b82 */ /* 0x000e700000000800 */
[----:B------:R-:W2:Y:S01]  /*0ee0*/  LDC.64 R2, c[0x0][0xb28] ;  /* 0x0002ca00ff027b82 */ /* 0x000ea20000000a00 */
[----:B----4-:R-:W-:-:S04]  /*0ef0*/  IMAD.HI.U32 R13, R11, R5, RZ ;  /* 0x000000050b0d7227 */ /* 0x010fc800078e00ff */
[----:B------:R-:W-:-:S04]  /*0f00*/  IMAD.HI.U32 R5, R14, R5, RZ ;  /* 0x000000050e057227 */ /* 0x000fc800078e00ff */
[----:B---3--:R-:W-:-:S05]  /*0f10*/  IMAD.HI.U32 R15, R12, R6, RZ ;  /* 0x000000060c0f7227 */ /* 0x008fca00078e00ff */
[-C--:B------:R-:W-:Y:S01]  /*0f20*/  @P3 SHF.R.U32.HI R12, RZ, R7.reuse, R15 ;  /* 0x00000007ff0c3219 */ /* 0x080fe2000001160f */
[----:B------:R-:W-:Y:S01]  /*0f30*/  IMAD.HI.U32 R15, R18, R6, RZ ;  /* 0x00000006120f7227 */ /* 0x000fe200078e00ff */
[-C--:B-1----:R-:W-:Y:S02]  /*0f40*/  @P1 SHF.R.U32.HI R11, RZ, R8.reuse, R13 ;  /* 0x00000008ff0b1219 */ /* 0x082fe4000001160d */
[----:B------:R-:W-:Y:S02]  /*0f50*/  SHF.R.U32.HI R5, RZ, R8, R5 ;  /* 0x00000008ff057219 */ /* 0x000fe40000011605 */
[----:B------:R-:W-:Y:S02]  /*0f60*/  SHF.R.U32.HI R15, RZ, R7, R15 ;  /* 0x00000007ff0f7219 */ /* 0x000fe4000001160f */
[----:B------:R-:W-:Y:S01]  /*0f70*/  SEL R5, R14, R5, !P1 ;  /* 0x000000050e057207 */ /* 0x000fe20004800000 */
[----:B--2---:R-:W-:Y:S01]  /*0f80*/  IMAD.HI.U32 R13, R11, R2, RZ ;  /* 0x000000020b0d7227 */ /* 0x004fe200078e00ff */
[----:B------:R-:W-:-:S03]  /*0f90*/  SEL R15, R18, R15, !P3 ;  /* 0x0000000f120f7207 */ /* 0x000fc60005800000 */
[----:B------:R-:W-:Y:S01]  /*0fa0*/  IMAD.HI.U32 R6, R12, R2, RZ ;  /* 0x000000020c067227 */ /* 0x000fe200078e00ff */
[----:B------:R-:W-:-:S04]  /*0fb0*/  @P0 SHF.R.U32.HI R11, RZ, R3, R13 ;  /* 0x00000003ff0b0219 */ /* 0x000fc8000001160d */
[----:B------:R-:W-:Y:S01]  /*0fc0*/  @P0 SHF.R.U32.HI R12, RZ, R3, R6 ;  /* 0x00000003ff0c0219 */ /* 0x000fe20000011606 */
[----:B------:R-:W-:-:S04]  /*0fd0*/  IMAD R11, R11, R10, RZ ;  /* 0x0000000a0b0b7224 */ /* 0x000fc800078e02ff */
[----:B------:R-:W-:Y:S01]  /*0fe0*/  IMAD R6, R12, R10, RZ ;  /* 0x0000000a0c067224 */ /* 0x000fe200078e02ff */
[----:B------:R-:W-:-:S04]  /*0ff0*/  ISETP.GE.AND P1, PT, R5, R11, PT ;  /* 0x0000000b0500720c */ /* 0x000fc80003f26270 */
[----:B------:R-:W-:Y:S01]  /*1000*/  ISETP.GE.OR P1, PT, R15, R6, P1 ;  /* 0x000000060f00720c */ /* 0x000fe20000f26670 */
[----:B------:R-:W-:-:S05]  /*1010*/  IMAD.HI.U32 R6, R5, R2, RZ ;  /* 0x0000000205067227 */ /* 0x000fca00078e00ff */
[----:B------:R-:W-:-:S04]  /*1020*/  SHF.R.U32.HI R6, RZ, R3, R6 ;  /* 0x00000003ff067219 */ /* 0x000fc80000011606 */
[----:B------:R-:W-:-:S03]  /*1030*/  SEL R6, R5, R6, !P0 ;  /* 0x0000000605067207 */ /* 0x000fc60004000000 */
[----:B------:R-:W-:Y:S01]  /*1040*/  @!P1 IMAD.HI.U32 R7, R15, R2, RZ ;  /* 0x000000020f079227 */ /* 0x000fe200078e00ff */
[----:B------:R-:W-:-:S04]  /*1050*/  IADD3 R2, PT, PT, -R6, RZ, RZ ;  /* 0x000000ff06027210 */ /* 0x000fc80007ffe1ff */
[----:B------:R-:W-:Y:S01]  /*1060*/  @!P1 SHF.R.U32.HI R3, RZ, R3, R7 ;  /* 0x00000003ff039219 */ /* 0x000fe20000011607 */
[----:B------:R-:W-:Y:S01]  /*1070*/  IMAD R2, R10, R2, R5 ;  /* 0x000000020a027224 */ /* 0x000fe200078e0205 */
[----:B------:R-:W-:Y:S02]  /*1080*/  IADD3 R7, PT, PT, -R5, RZ, RZ ;  /* 0x000000ff05077210 */ /* 0x000fe40007ffe1ff */
[----:B------:R-:W-:-:S03]  /*1090*/  @!P1 SEL R3, R15, R3, !P0 ;  /* 0x000000030f039207 */ /* 0x000fc60004000000 */
[----:B------:R-:W-:Y:S02]  /*10a0*/  IMAD R7, R4, R7, R14 ;  /* 0x0000000704077224 */ /* 0x000fe400078e020e */
[--C-:B------:R-:W-:Y:S02]  /*10b0*/  @!P1 IMAD.IADD R6, R6, 0x1, -R3.reuse ;  /* 0x0000000106069824 */ /* 0x100fe400078e0a03 */
[----:B------:R-:W-:Y:S01]  /*10c0*/  @!P1 IMAD R3, R2, R12, R3 ;  /* 0x0000000c02039224 */ /* 0x000fe200078e0203 */
[----:B------:R-:W-:Y:S01]  /*10d0*/  IADD3 R2, PT, PT, -R15, RZ, RZ ;  /* 0x000000ff0f027210 */ /* 0x000fe20007ffe1ff */
[----:B------:R-:W-:Y:S02]  /*10e0*/  @!P1 IMAD R5, R6, R10, R15 ;  /* 0x0000000a06059224 */ /* 0x000fe400078e020f */
[----:B------:R-:W-:Y:S02]  /*10f0*/  @!P1 IMAD.MOV.U32 R15, RZ, RZ, R3 ;  /* 0x000000ffff0f9224 */ /* 0x000fe400078e0003 */
[----:B------:R-:W-:-:S02]  /*1100*/  IMAD R2, R9, R2, R18 ;  /* 0x0000000209027224 */ /* 0x000fc400078e0212 */
[----:B------:R-:W-:Y:S02]  /*1110*/  IMAD R14, R5, R4, R7 ;  /* 0x00000004050e7224 */ /* 0x000fe400078e0207 */
[----:B------:R-:W-:Y:S02]  /*1120*/  IMAD R18, R15, R9, R2 ;  /* 0x000000090f127224 */ /* 0x000fe400078e0202 */
.L_x_14:
[----:B------:R-:W1:Y:S01]  /*1130*/  LDCU UR4, c[0x0][0xb30] ;  /* 0x00016600ff0477ac */ /* 0x000e620008000800 */
[----:B------:R-:W2:Y:S08]  /*1140*/  S2UR UR45, SR_CgaCtaId ;  /* 0x00000000002d79c3 */ /* 0x000eb00000008800 */
[----:B------:R-:W3:Y:S01]  /*1150*/  LDC R40, c[0x0][0xb24] ;  /* 0x0002c900ff287b82 */ /* 0x000ee20000000800 */
[----:B-1----:R-:W-:-:S09]  /*1160*/  UISETP.NE.AND UP0, UPT, UR4, 0x1, UPT ;  /* 0x000000010400788c */ /* 0x002fd2000bf05270 */
[----:B--2---:R-:W-:Y:S05]  /*1170*/  BRA.U UP0, `(.L_x_15) ;  /* 0x0000000100407547 */ /* 0x004fea000b800000 */
[----:B------:R-:W1:Y:S08]  /*1180*/  LDC.64 R4, c[0x0][0xb10] ;  /* 0x0002c400ff047b82 */ /* 0x000e700000000a00 */
[----:B------:R-:W2:Y:S08]  /*1190*/  LDC.64 R2, c[0x0][0xb18] ;  /* 0x0002c600ff027b82 */ /* 0x000eb00000000a00 */
[----:B------:R-:W4:Y:S08]  /*11a0*/  LDC R6, c[0x0][0xb20] ;  /* 0x0002c800ff067b82 */ /* 0x000f300000000800 */
[----:B------:R-:W3:Y:S01]  /*11b0*/  LDC R7, c[0x0][0xb0c] ;  /* 0x0002c300ff077b82 */ /* 0x000ee20000000800 */
[----:B-1----:R-:W-:-:S05]  /*11c0*/  IMAD.HI.U32 R4, R18, R4, RZ ;  /* 0x0000000412047227 */ /* 0x002fca00078e00ff */
[----:B------:R-:W-:Y:S01]  /*11d0*/  SHF.R.U32.HI R4, RZ, R5, R4 ;  /* 0x00000005ff047219 */ /* 0x000fe20000011604 */
[----:B--2---:R-:W-:Y:S01]  /*11e0*/  IMAD.HI.U32 R3, R14, R3, RZ ;  /* 0x000000030e037227 */ /* 0x004fe200078e00ff */
[----:B------:R-:W-:-:S04]  /*11f0*/  ISETP.NE.AND P0, PT, R2, 0x1, PT ;  /* 0x000000010200780c */ /* 0x000fc80003f05270 */
[----:B----4-:R-:W-:-:S04]  /*1200*/  SHF.R.U32.HI R3, RZ, R6, R3 ;  /* 0x00000006ff037219 */ /* 0x010fc80000011603 */
[----:B------:R-:W-:Y:S02]  /*1210*/  SEL R3, R14, R3, !P0 ;  /* 0x000000030e037207 */ /* 0x000fe40004000000 */
[----:B---3--:R-:W-:-:S04]  /*1220*/  ISETP.NE.AND P1, PT, R7, 0x1, PT ;  /* 0x000000010700780c */ /* 0x008fc80003f25270 */
[----:B------:R-:W-:-:S05]  /*1230*/  SEL R4, R18, R4, !P1 ;  /* 0x0000000412047207 */ /* 0x000fca0004800000 */
[----:B------:R-:W-:Y:S02]  /*1240*/  IMAD.IADD R5, R3, 0x1, -R4 ;  /* 0x0000000103057824 */ /* 0x000fe400078e0a04 */
[----:B------:R-:W-:Y:S02]  /*1250*/  IMAD.IADD R3, R4, 0x1, -R3 ;  /* 0x0000000104037824 */ /* 0x000fe400078e0a03 */
[----:B------:R-:W-:Y:S02]  /*1260*/  IMAD R18, R5, R7, R18 ;  /* 0x0000000705127224 */ /* 0x000fe400078e0212 */
[----:B------:R-:W-:-:S07]  /*1270*/  IMAD R14, R3, R2, R14 ;  /* 0x00000002030e7224 */ /* 0x000fce00078e020e */
.L_x_15:
[----:B------:R-:W-:Y:S01]  /*1280*/  BAR.SYNC.DEFER_BLOCKING 0x0 ;  /* 0x0000000000007b1d */ /* 0x000fe20000010000 */
[----:B------:R-:W-:Y:S01]  /*1290*/  UISETP.NE.AND UP0, UPT, UR6, 0x2, UPT ;  /* 0x000000020600788c */ /* 0x000fe2000bf05270 */
[----:B------:R-:W-:Y:S02]  /*12a0*/  ISETP.NE.OR P0, PT, R0, 0x2, !P2 ;  /* 0x000000020000780c */ /* 0x000fe40005705670 */
[----:B------:R-:W-:-:S06]  /*12b0*/  LOP3.LUT R2, R102, 0x1f, RZ, 0xc0, !PT ;  /* 0x0000001f66027812 */ /* 0x000fcc00078ec0ff */
[----:B------:R-:W-:Y:S05]  /*12c0*/  BRA.U UP0, `(.L_x_16) ;  /* 0x00000019004c7547 */ /* 0x000fea000b800000 */
[----:B------:R-:W1:Y:S01]  /*12d0*/  LDCU UR6, c[0x0][0x388] ;  /* 0x00007100ff0677ac */ /* 0x000e620008000800 */
[----:B------:R-:W2:Y:S01]  /*12e0*/  LDC R10, c[0x0][0x370] ;  /* 0x0000dc00ff0a7b82 */ /* 0x000ea20000000800 */
[----:B------:R-:W-:Y:S01]  /*12f0*/  PLOP3.LUT P1, PT, PT, PT, UP1, 0x80, 0x8 ;  /* 0x000000000008781c */ /* 0x000fe20003f2f018 */
[----:B------:R-:W-:Y:S01]  /*1300*/  IMAD.MOV.U32 R13, RZ, RZ, RZ ;  /* 0x000000ffff0d7224 */ /* 0x000fe200078e00ff */
[----:B------:R-:W4:Y:S01]  /*1310*/  LDCU UR4, c[0x0][0x38c] ;  /* 0x00007180ff0477ac */ /* 0x000f220008000800 */
[----:B------:R-:W-:Y:S02]  /*1320*/  ISETP.EQ.OR P5, PT, R2, RZ, P0 ;  /* 0x000000ff0200720c */ /* 0x000fe400007a2670 */
[----:B------:R-:W-:Y:S01]  /*1330*/  PLOP3.LUT P1, PT, P1, PT, PT, 0x8, 0x80 ;  /* 0x000000000080781c */ /* 0x000fe20000f2e170 */
[----:B------:R-:W3:Y:S01]  /*1340*/  LDCU UR35, c[0x0][0x390] ;  /* 0x00007200ff2377ac */ /* 0x000ee20008000800 */
[----:B------:R-:W2:Y:S01]  /*1350*/  LDC R0, c[0x0][0x374] ;  /* 0x0000dd00ff007b82 */ /* 0x000ea20000000800 */
[----:B------:R-:W2:Y:S01]  /*1360*/  LDCU.64 UR36, c[0x0][0x348] ;  /* 0x00006900ff2477ac */ /* 0x000ea20008000a00 */
[----:B------:R-:W-:Y:S01]  /*1370*/  UMOV UR33, 0x1 ;  /* 0x0000000100217882 */ /* 0x000fe20000000000 */
[----:B------:R-:W-:Y:S01]  /*1380*/  UMOV UR32, URZ ;  /* 0x000000ff00207c82 */ /* 0x000fe20008000000 */
[----:B-1----:R-:W-:Y:S01]  /*1390*/  UIADD3 UR6, UPT, UPT, UR6, 0x3f, URZ ;  /* 0x0000003f06067890 */ /* 0x002fe2000fffe0ff */
[----:B------:R-:W-:Y:S01]  /*13a0*/  UMOV UR20, URZ ;  /* 0x000000ff00147c82 */ /* 0x000fe20008000000 */
[----:B------:R-:W-:-:S02]  /*13b0*/  UMOV UR31, URZ ;  /* 0x000000ff001f7c82 */ /* 0x000fc40008000000 */
[----:B------:R-:W-:-:S04]  /*13c0*/  USHF.R.S32.HI UR5, URZ, 0x1f, UR6 ;  /* 0x0000001fff057899 */ /* 0x000fc80008011406 */
[----:B------:R-:W-:-:S04]  /*13d0*/  ULEA.HI UR5, UR5, UR6, URZ, 0x6 ;  /* 0x0000000605057291 */ /* 0x000fc8000f8f30ff */
[----:B------:R-:W-:-:S04]  /*13e0*/  USHF.R.S32.HI UR5, URZ, 0x6, UR5 ;  /* 0x00000006ff057899 */ /* 0x000fc80008011405 */
[----:B----4-:R-:W-:-:S04]  /*13f0*/  UIMAD UR4, UR5, UR4, URZ ;  /* 0x00000004050472a4 */ /* 0x010fc8000f8e02ff */
[----:B---3--:R-:W-:-:S04]  /*1400*/  UIMAD UR35, UR4, UR35, URZ ;  /* 0x00000023042372a4 */ /* 0x008fc8000f8e02ff */
[----:B------:R-:W-:Y:S02]  /*1410*/  UISETP.NE.AND UP2, UPT, UR35, URZ, UPT ;  /* 0x000000ff2300728c */ /* 0x000fe4000bf45270 */
[----:B------:R-:W-:-:S04]  /*1420*/  UISETP.LT.U32.AND UP0, UPT, UR35, 0x8, UPT ;  /* 0x000000082300788c */ /* 0x000fc8000bf01070 */
[----:B------:R-:W-:-:S04]  /*1430*/  USEL UR34, UR35, 0x8, UP0 ;  /* 0x0000000823227887 */ /* 0x000fc80008000000 */
[----:B------:R-:W-:Y:S02]  /*1440*/  UIADD3 UR23, UPT, UPT, UR34, -0x1, URZ ;  /* 0xffffffff22177890 */ /* 0x000fe4000fffe0ff */
[----:B------:R-:W-:Y:S02]  /*1450*/  @!UP2 UIADD3 UR23, UPT, UPT, UR34, URZ, URZ ;  /* 0x000000ff2217a290 */ /* 0x000fe4000fffe0ff */
[----:B------:R-:W-:Y:S02]  /*1460*/  UIADD3 UR34, UPT, UPT, UR35, -UR34, URZ ;  /* 0x8000002223227290 */ /* 0x000fe4000fffe0ff */
[----:B--2---:R-:W-:-:S12]  /*1470*/  UIADD3 UR23, UPT, UPT, UR23, 0x1, URZ ;  /* 0x0000000117177890 */ /* 0x004fd8000fffe0ff */
.L_x_32:
[----:B------:R-:W1:Y:S01]  /*1480*/  S2UR UR22, SR_CgaCtaId ;  /* 0x00000000001679c3 */ /* 0x000e620000008800 */
[----:B------:R-:W-:Y:S01]  /*1490*/  UMOV UR4, 0x400 ;  /* 0x0000040000047882 */ /* 0x000fe20000000000 */
[----:B------:R-:W-:Y:S01]  /*14a0*/  IMAD.U32 R2, RZ, RZ, UR33 ;  /* 0x00000021ff027e24 */ /* 0x000fe2000f8e00ff */
[----:B------:R-:W-:Y:S01]  /*14b0*/  UISETP.NE.AND UP0, UPT, UR35, URZ, UPT ;  /* 0x000000ff2300728c */ /* 0x000fe2000bf05270 */
[----:B------:R-:W-:Y:S01]  /*14c0*/  R2UR UR27, R14 ;  /* 0x000000000e1b72ca */ /* 0x000fe200000e0000 */
[----:B------:R-:W-:Y:S01]  /*14d0*/  IMAD.SHL.U32 R18, R18, 0x80, RZ ;  /* 0x0000008012127824 */ /* 0x000fe200078e00ff */
[----:B------:R-:W-:Y:S01]  /*14e0*/  UMOV UR30, URZ ;  /* 0x000000ff001e7c82 */ /* 0x000fe20008000000 */
[----:B------:R-:W-:Y:S01]  /*14f0*/  SHF.L.U32 R2, R2, 0x1f, RZ ;  /* 0x0000001f02027819 */ /* 0x000fe200000006ff */
[----:B------:R-:W-:Y:S01]  /*1500*/  UMOV UR29, URZ ;  /* 0x000000ff001d7c82 */ /* 0x000fe20008000000 */
[----:B------:R-:W-:-:S08]  /*1510*/  UMOV UR28, URZ ;  /* 0x000000ff001c7c82 */ /* 0x000fd00008000000 */
[----:B------:R-:W-:Y:S02]  /*1520*/  USHF.L.U32 UR27, UR27, 0x6, URZ ;  /* 0x000000061b1b7899 */ /* 0x000fe400080006ff */
[----:B-1----:R-:W-:-:S04]  /*1530*/  ULEA UR22, UR22, UR4, 0x18 ;  /* 0x0000000416167291 */ /* 0x002fc8000f8ec0ff */
[----:B------:R-:W-:-:S09]  /*1540*/  ULEA UR4, UR32, UR22, 0x3 ;  /* 0x0000001620047291 */ /* 0x000fd2000f8e18ff */
[----:B----4-:R1:W2:Y:S01]  /*1550*/  SYNCS.PHASECHK.TRANS64.TRYWAIT P3, [UR4+0x40], R2 ;  /* 0x00004002ff0075a7 */ /* 0x0102a20008061104 */
[----:B---3--:R-:W-:Y:S05]  /*1560*/  BRA.U !UP0, `(.L_x_17) ;  /* 0x00000005086c7547 */ /* 0x008fea000b800000 */
[----:B------:R-:W3:Y:S01]  /*1570*/  LDC.64 R8, c[0x0][0x480] ;  /* 0x00012000ff087b82 */ /* 0x000ee20000000a00 */
[----:B------:R-:W4:Y:S01]  /*1580*/  LDCU UR16, c[0x0][0x390] ;  /* 0x00007200ff1077ac */ /* 0x000f220008000800 */
[----:B------:R-:W2:Y:S06]  /*1590*/  LDCU UR17, c[0x0][0x38c] ;  /* 0x00007180ff1177ac */ /* 0x000eac0008000800 */
[----:B------:R-:W4:Y:S01]  /*15a0*/  LDC.64 R6, c[0x0][0x488] ;  /* 0x00012200ff067b82 */ /* 0x000f220000000a00 */
[----:B------:R-:W2:Y:S01]  /*15b0*/  LDCU.64 UR14, c[0x0][0x4b8] ;  /* 0x00009700ff0e77ac */ /* 0x000ea20008000a00 */
[----:B------:R-:W-:Y:S01]  /*15c0*/  UIADD3 UR31, UPT, UPT, UR23, UR20, URZ ;  /* 0x00000014171f7290 */ /* 0x000fe2000fffe0ff */
[----:B------:R-:W-:-:S05]  /*15d0*/  UMOV UR30, URZ ;  /* 0x000000ff001e7c82 */ /* 0x000fca0008000000 */
[----:B-1----:R-:W1:Y:S01]  /*15e0*/  LDC.64 R2, c[0x0][0x490] ;  /* 0x00012400ff027b82 */ /* 0x002e620000000a00 */
[----:B------:R-:W-:Y:S01]  /*15f0*/  UMOV UR18, UR32 ;  /* 0x0000002000127c82 */ /* 0x000fe20008000000 */
[----:B------:R-:W-:Y:S01]  /*1600*/  UMOV UR28, URZ ;  /* 0x000000ff001c7c82 */ /* 0x000fe20008000000 */
[----:B------:R-:W-:Y:S01]  /*1610*/  UMOV UR29, URZ ;  /* 0x000000ff001d7c82 */ /* 0x000fe20008000000 */
[----:B---3--:R-:W-:Y:S01]  /*1620*/  IMAD.HI.U32 R9, R18, R9, RZ ;  /* 0x0000000912097227 */ /* 0x008fe200078e00ff */
[----:B------:R-:W-:-:S03]  /*1630*/  ISETP.NE.AND P2, PT, R8, 0x1, PT ;  /* 0x000000010800780c */ /* 0x000fc60003f45270 */
[----:B------:R-:W3:Y:S01]  /*1640*/  LDC.64 R4, c[0x0][0x4b0] ;  /* 0x00012c00ff047b82 */ /* 0x000ee20000000a00 */
[----:B----4-:R-:W-:-:S04]  /*1650*/  SHF.R.U32.HI R6, RZ, R6, R9 ;  /* 0x00000006ff067219 */ /* 0x010fc80000011609 */
[----:B------:R-:W-:Y:S02]  /*1660*/  SEL R6, R18, R6, !P2 ;  /* 0x0000000612067207 */ /* 0x000fe40005000000 */
[----:B------:R-:W-:Y:S02]  /*1670*/  ISETP.NE.AND P2, PT, R7, 0x1, PT ;  /* 0x000000010700780c */ /* 0x000fe40003f45270 */
[C---:B------:R-:W-:Y:S01]  /*1680*/  R2UR UR4, R6.reuse ;  /* 0x00000000060472ca */ /* 0x040fe200000e0000 */
[----:B-1----:R-:W-:-:S04]  /*1690*/  IMAD.HI.U32 R2, R6, R2, RZ ;  /* 0x0000000206027227 */ /* 0x002fc800078e00ff */
[----:B------:R-:W-:Y:S01]  /*16a0*/  IMAD.MOV R14, RZ, RZ, -R6 ;  /* 0x000000ffff0e7224 */ /* 0x000fe200078e0a06 */
[----:B------:R-:W-:-:S03]  /*16b0*/  SHF.R.U32.HI R2, RZ, R3, R2 ;  /* 0x00000003ff027219 */ /* 0x000fc60000011602 */
[----:B------:R-:W-:Y:S01]  /*16c0*/  IMAD R14, R8, R14, R18 ;  /* 0x0000000e080e7224 */ /* 0x000fe200078e0212 */
[----:B------:R-:W-:Y:S01]  /*16d0*/  R2UR UR13, R2 ;  /* 0x00000000020d72ca */ /* 0x000fe200000e0000 */
[----:B------:R-:W-:Y:S01]  /*16e0*/  VOTEU.ANY UP0, P2 ;  /* 0x0000000000ff7886 */ /* 0x000fe20001000100 */
[----:B------:R-:W1:Y:S01]  /*16f0*/  LDC.64 R2, c[0x0][0x4d0] ;  /* 0x00013400ff027b82 */ /* 0x000e620000000a00 */
[----:B---3--:R-:W-:Y:S02]  /*1700*/  R2UR UR8, R4 ;  /* 0x00000000040872ca */ /* 0x008fe400000e0000 */
[----:B------:R-:W-:Y:S02]  /*1710*/  R2UR UR9, R14 ;  /* 0x000000000e0972ca */ /* 0x000fe400000e0000 */
[----:B------:R-:W-:-:S06]  /*1720*/  R2UR UR6, R5 ;  /* 0x00000000050672ca */ /* 0x000fcc00000e0000 */
[----:B------:R-:W-:Y:S01]  /*1730*/  USEL UR13, UR4, UR13, !UP0 ;  /* 0x0000000d040d7287 */ /* 0x000fe2000c000000 */
[----:B------:R-:W3:Y:S05]  /*1740*/  LDCU.64 UR4, c[0x0][0x4d8] ;  /* 0x00009b00ff0477ac */ /* 0x000eea0008000a00 */
[----:B------:R-:W-:-:S04]  /*1750*/  IMAD R9, RZ, RZ, -UR13 ;  /* 0x8000000dff097e24 */ /* 0x000fc8000f8e02ff */
[----:B------:R-:W-:Y:S01]  /*1760*/  IMAD R9, R7, R9, R6 ;  /* 0x0000000907097224 */ /* 0x000fe200078e0206 */
[----:B-1----:R-:W-:-:S04]  /*1770*/  R2UR UR11, R2 ;  /* 0x00000000020b72ca */ /* 0x002fc800000e0000 */
[----:B------:R-:W-:Y:S02]  /*1780*/  R2UR UR7, R9 ;  /* 0x00000000090772ca */ /* 0x000fe400000e0000 */
[----:B------:R-:W-:-:S07]  /*1790*/  R2UR UR12, R3 ;  /* 0x00000000030c72ca */ /* 0x000fce00000e0000 */
[----:B------:R-:W-:-:S06]  /*17a0*/  UIMAD UR11, UR9, UR8, UR11 ;  /* 0x00000008090b72a4 */ /* 0x000fcc000f8e020b */
[----:B--23--:R-:W-:-:S12]  /*17b0*/  UIMAD UR12, UR7, UR6, UR12 ;  /* 0x00000006070c72a4 */ /* 0x00cfd8000f8e020c */
.L_x_22:
[----:B--2---:R-:W-:Y:S01]  /*17c0*/  @!P0 MOV R3, 0x6000 ;  /* 0x0000600000038802 */ /* 0x004fe20000000f00 */
[----:B------:R-:W-:Y:S01]  /*17d0*/  ULEA UR9, UR18, UR22, 0x3 ;  /* 0x0000001612097291 */ /* 0x000fe2000f8e18ff */
[----:B----4-:R-:W-:Y:S11]  /*17e0*/  @P3 BRA `(.L_x_18) ;  /* 0x0000000000103947 */ /* 0x010ff60003800000 */
[----:B------:R-:W-:Y:S04]  /*17f0*/  MOV R4, UR33 ;  /* 0x0000002100047c02 */ /* 0x000fe80008000f00 */
[----:B------:R-:W-:Y:S04]  /*1800*/  SHF.L.U32 R4, R4, 0x1f, RZ ;  /* 0x0000001f04047819 */ /* 0x000fe800000006ff */
[----:B------:R-:W1:Y:S02]  /*1810*/  SYNCS.PHASECHK.TRANS64.TRYWAIT P2, [UR9+0x40], R4 ;  /* 0x00004004ff0075a7 */ /* 0x000e640008041109 */
[----:B-1----:R-:W-:Y:S05]  /*1820*/  @!P2 BRA `(.L_x_19) ;  /* 0x000000600068a947 */ /* 0x002fea0003800000 */
.L_x_18:
[----:B------:R2:W-:Y:S01]  /*1830*/  @!P0 SYNCS.ARRIVE.TRANS64 RZ, [UR9], R3 ;  /* 0x00000003ffff89a7 */ /* 0x0005e20008000009 */
[----:B------:R-:W-:Y:S04]  /*1840*/  BSSY.RECONVERGENT B0, `(.L_x_20) ;  /* 0x0000003000007945 */ /* 0x000fe80003800200 */
[----:B------:R-:W-:Y:S05]  /*1850*/  @P5 BRA `(.L_x_21) ;  /* 0x0000000000045947 */ /* 0x000fea0003800000 */
[----:B------:R-:W-:Y:S05]  /*1860*/  BPT.TRAP 0x1 ;  /* 0x000000040000795c */ /* 0x000fea0000300000 */
.L_x_21:
[----:B------:R-:W-:Y:S05]  /*1870*/  BSYNC.RECONVERGENT B0 ;  /* 0x0000000000007941 */ /* 0x000fea0003800200 */
.L_x_20:
[----:B------:R-:W-:Y:S02]  /*1880*/  UIADD3 UR32, UPT, UPT, UR18, 0x1, URZ ;  /* 0x0000000112207890 */ /* 0x000fe4000fffe0ff */
[----:B------:R-:W-:Y:S02]  /*1890*/  UIMAD UR7, UR28, UR14, UR4 ;  /* 0x0000000e1c0772a4 */ /* 0x000fe4000f8e0204 */
[----:B------:R-:W-:Y:S02]  /*18a0*/  UISETP.NE.AND UP0, UPT, UR32, 0x8, UPT ;  /* 0x000000082000788c */ /* 0x000fe4000bf05270 */
[----:B------:R-:W-:Y:S02]  /*18b0*/  UIMAD UR6, UR29, UR15, UR5 ;  /* 0x0000000f1d0672a4 */ /* 0x000fe4000f8e0205 */
[----:B------:R-:W-:Y:S02]  /*18c0*/  USEL UR8, URZ, 0x1, UP0 ;  /* 0x00000001ff087887 */ /* 0x000fe40008000000 */
[----:B------:R-:W-:Y:S02]  /*18d0*/  USEL UR32, UR32, URZ, UP0 ;  /* 0x000000ff20207287 */ /* 0x000fe40008000000 */
[----:B------:R-:W-:Y:S02]  /*18e0*/  ULOP3.LUT UR33, UR33, UR8, URZ, 0x3c, !UPT ;  /* 0x0000000821217292 */ /* 0x000fe4000f8e3cff */
[----:B------:R-:W-:Y:S02]  /*18f0*/  ULEA UR8, UR32, UR22, 0x3 ;  /* 0x0000001620087291 */ /* 0x000fe4000f8e18ff */
[----:B------:R-:W-:Y:S02]  /*1900*/  ULEA UR21, UR18, UR22, 0xd ;  /* 0x0000001612157291 */ /* 0x000fe4000f8e68ff */
[----:B------:R-:W-:Y:S01]  /*1910*/  UIADD3 UR44, UP1, UPT, UR36, 0x80, URZ ;  /* 0x00000080242c7890 */ /* 0x000fe2000ff3e0ff */
[----:B-1----:R-:W-:Y:S01]  /*1920*/  MOV R2, UR33 ;  /* 0x0000002100027c02 */ /* 0x002fe20008000f00 */
[----:B------:R-:W-:Y:S02]  /*1930*/  UPRMT UR42, UR7, 0x40, UR6 ;  /* 0x00000040072a7896 */ /* 0x000fe40008000006 */
[----:B------:R-:W-:Y:S01]  /*1940*/  UIADD3 UR24, UPT, UPT, UR21, 0x26400, URZ ;  /* 0x0002640015187890 */ /* 0x000fe2000fffe0ff */
[----:B------:R-:W-:Y:S01]  /*1950*/  SHF.L.U32 R2, R2, 0x1f, RZ ;  /* 0x0000001f02027819 */ /* 0x000fe200000006ff */
[----:B------:R-:W-:Y:S02]  /*1960*/  USHF.L.U32 UR10, UR30, 0x6, URZ ;  /* 0x000000061e0a7899 */ /* 0x000fe400080006ff */
[----:B------:R-:W-:Y:S01]  /*1970*/  UIADD3.X UR45, UPT, UPT, URZ, UR37, URZ, UP1, !UPT ;  /* 0x00000025ff2d7290 */ /* 0x000fe20008ffe4ff */
[----:B------:R3:W4:Y:S01]  /*1980*/  SYNCS.PHASECHK.TRANS64.TRYWAIT P3, [UR8+0x40], R2 ;  /* 0x00004002ff0075a7 */ /* 0x0007220008061108 */
[----:B------:R-:W-:Y:S02]  /*1990*/  ULEA UR8, UR18, UR22, 0xe ;  /* 0x0000001612087291 */ /* 0x000fe4000f8e70ff */
[----:B------:R-:W-:Y:S02]  /*19a0*/  UPRMT UR21, UR42, 0x5410, URZ ;  /* 0x000054102a157896 */ /* 0x000fe400080000ff */
[----:B------:R-:W-:Y:S02]  /*19b0*/  UIADD3 UR8, UPT, UPT, UR8, 0x6400, URZ ;  /* 0x0000640008087890 */ /* 0x000fe4000fffe0ff */
[----:B------:R-:W-:Y:S02]  /*19c0*/  UIADD3 UR40, UP0, UPT, UR36, 0x180, URZ ;  /* 0x0000018024287890 */ /* 0x000fe4000ff1e0ff */
[----:B------:R-:W-:Y:S02]  /*19d0*/  UIADD3 UR19, UPT, UPT, UR28, 0x1, URZ ;  /* 0x000000011c137890 */ /* 0x000fe4000fffe0ff */
[----:B------:R-:W-:Y:S02]  /*19e0*/  UIADD3.X UR41, UPT, UPT, URZ, UR37, URZ, UP0, !UPT ;  /* 0x00000025ff297290 */ /* 0x000fe400087fe4ff */
[----:B------:R-:W-:Y:S01]  /*19f0*/  UISETP.NE.AND UP2, UPT, UR19, UR17, UPT ;  /* 0x000000111300728c */ /* 0x000fe2000bf45270 */
[----:B------:R-:W-:Y:S01]  /*1a00*/  UTMALDG.4D.IM2COL [UR8], [UR44], UR21 ;  /* 0x000000082c0073b4 */ /* 0x000fe20008058015 */
[----:B------:R-:W-:Y:S02]  /*1a10*/  UIADD3 UR18, UPT, UPT, UR29, 0x1, URZ ;  /* 0x000000011d127890 */ /* 0x000fe4000fffe0ff */
[----:B------:R-:W-:Y:S02]  /*1a20*/  UIADD3 UR20, UPT, UPT, UR20, 0x1, URZ ;  /* 0x0000000114147890 */ /* 0x000fe4000fffe0ff */
[----:B------:R-:W-:Y:S01]  /*1a30*/  UIADD3 UR42, UPT, UPT, UR30, 0x1, URZ ;  /* 0x000000011e2a7890 */ /* 0x000fe2000fffe0ff */
[----:B------:R-:W-:Y:S01]  /*1a40*/  UMOV UR38, 0x0 ;  /* 0x0000000000267882 */ /* 0x000fe20000000000 */
[----:B------:R-:W-:Y:S01]  /*1a50*/  UMOV UR39, 0x10000000 ;  /* 0x1000000000277882 */ /* 0x000fe20000000000 */
[----:B------:R-:W-:Y:S02]  /*1a60*/  UMOV UR25, UR9 ;  /* 0x0000000900197c82 */ /* 0x000fe40008000000 */
[----:B------:R-:W-:Y:S01]  /*1a70*/  @UP2 UIADD3 UR18, UPT, UPT, UR29, URZ, URZ ;  /* 0x000000ff1d122290 */ /* 0x000fe2000fffe0ff */
[----:B------:R-:W-:Y:S03]  /*1a80*/  UMOV UR26, UR10 ;  /* 0x0000000a001a7c82 */ /* 0x000fe60008000000 */
[----:B------:R-:W-:Y:S01]  /*1a90*/  UISETP.NE.AND UP0, UPT, UR18, UR16, UPT ;  /* 0x000000101200728c */ /* 0x000fe2000bf05270 */
[----:B------:R1:W-:Y:S10]  /*1aa0*/  UTMALDG.4D [UR24], [UR40], desc[UR38] ;  /* 0x00002618280075b4 */ /* 0x0003f40008019000 */
[----:B------:R-:W-:Y:S07]  /*1ab0*/  @UP0 UIADD3 UR42, UPT, UPT, UR30, URZ, URZ ;  /* 0x000000ff1e2a0290 */ /* 0x000fee000fffe0ff */
[----:B------:R-:W-:Y:S01]  /*1ac0*/  UMOV UR30, UR42 ;  /* 0x0000002a001e7c82 */ /* 0x000fe20008000000 */
[----:B-1----:R-:W-:Y:S02]  /*1ad0*/  USEL UR29, UR18, URZ, UP0 ;  /* 0x000000ff121d7287 */ /* 0x002fe40008000000 */
[----:B------:R-:W-:Y:S02]  /*1ae0*/  UISETP.NE.AND UP0, UPT, UR20, UR31, UPT ;  /* 0x0000001f1400728c */ /* 0x000fe4000bf05270 */
[----:B------:R-:W-:Y:S01]  /*1af0*/  USEL UR28, UR19, URZ, UP2 ;  /* 0x000000ff131c7287 */ /* 0x000fe20009000000 */
[----:B------:R-:W-:Y:S06]  /*1b00*/  UMOV UR18, UR32 ;  /* 0x0000002000127c82 */ /* 0x000fec0008000000 */
[----:B---3--:R-:W-:Y:S05]  /*1b10*/  BRA.U UP0, `(.L_x_22) ;  /* 0xfffffffd00287547 */ /* 0x008fea000b83ffff */
.L_x_17:
[----:B------:R-:W-:Y:S01]  /*1b20*/  ULEA UR4, UR32, UR22, 0x3 ;  /* 0x0000001620047291 */ /* 0x000fe2000f8e18ff */
[----:B-1----:R-:W-:Y:S01]  /*1b30*/  MOV R2, UR33 ;  /* 0x0000002100027c02 */ /* 0x002fe20008000f00 */
[----:B------:R-:W-:Y:S01]  /*1b40*/  @!P1 SYNCS.ARRIVE.TRANS64.A1T0 RZ, [UR22+0xb8], RZ ;  /* 0x0000b8ffffff99a7 */ /* 0x000fe20008100016 */
[----:B------:R-:W-:Y:S02]  /*1b50*/  UISETP.GE.AND UP0, UPT, UR34, 0x1, UPT ;  /* 0x000000012200788c */ /* 0x000fe4000bf06270 */
[----:B------:R-:W-:-:S04]  /*1b60*/  SHF.L.U32 R2, R2, 0x1f, RZ ;  /* 0x0000001f02027819 */ /* 0x000fc800000006ff */
[----:B------:R1:W3:Y:S03]  /*1b70*/  SYNCS.PHASECHK.TRANS64.TRYWAIT P2, [UR4+0x40], R2 ;  /* 0x00004002ff0075a7 */ /* 0x0002e60008041104 */
[----:B------:R-:W-:Y:S05]  /*1b80*/  BRA.U !UP0, `(.L_x_23) ;  /* 0x0000000508747547 */ /* 0x000fea000b800000 */
[----:B------:R-:W4:Y:S01]  /*1b90*/  LDC.64 R8, c[0x0][0x480] ;  /* 0x00012000ff087b82 */ /* 0x000f220000000a00 */
[----:B------:R-:W3:Y:S01]  /*1ba0*/  LDCU UR25, c[0x0][0x390] ;  /* 0x00007200ff1977ac */ /* 0x000ee20008000800 */
[----:B------:R-:W3:Y:S06]  /*1bb0*/  LDCU UR26, c[0x0][0x38c] ;  /* 0x00007180ff1a77ac */ /* 0x000eec0008000800 */
[----:B------:R-:W4:Y:S01]  /*1bc0*/  LDC.64 R6, c[0x0][0x488] ;  /* 0x00012200ff067b82 */ /* 0x000f220000000a00 */
[----:B------:R-:W3:Y:S01]  /*1bd0*/  LDCU.64 UR14, c[0x0][0x4b8] ;  /* 0x00009700ff0e77ac */ /* 0x000ee20008000a00 */
[----:B------:R-:W-:Y:S01]  /*1be0*/  UIADD3 UR31, UPT, UPT, UR34, UR31, URZ ;  /* 0x0000001f221f7290 */ /* 0x000fe2000fffe0ff */
[----:B------:R-:W-:-:S05]  /*1bf0*/  UMOV UR40, UR34 ;  /* 0x0000002200287c82 */ /* 0x000fca0008000000 */
[----:B-12---:R-:W1:Y:S01]  /*1c00*/  LDC.64 R2, c[0x0][0x490] ;  /* 0x00012400ff027b82 */ /* 0x006e620000000a00 */
[----:B------:R-:W-:Y:S01]  /*1c10*/  UMOV UR38, UR32 ;  /* 0x0000002000267c82 */ /* 0x000fe20008000000 */
[----:B----4-:R-:W-:Y:S01]  /*1c20*/  IMAD.HI.U32 R9, R18, R9, RZ ;  /* 0x0000000912097227 */ /* 0x010fe200078e00ff */
[----:B------:R-:W-:-:S05]  /*1c30*/  ISETP.NE.AND P1, PT, R8, 0x1, PT ;  /* 0x000000010800780c */ /* 0x000fca0003f25270 */
[----:B------:R-:W2:Y:S01]  /*1c40*/  LDC.64 R4, c[0x0][0x4b0] ;  /* 0x00012c00ff047b82 */ /* 0x000ea20000000a00 */
[----:B------:R-:W-:-:S04]  /*1c50*/  SHF.R.U32.HI R6, RZ, R6, R9 ;  /* 0x00000006ff067219 */ /* 0x000fc80000011609 */
        /* <DEDUP_REMOVED lines=10> */
[----:B--2---:R-:W-:Y:S02]  /*1d00*/  R2UR UR8, R4 ;  /* 0x00000000040872ca */ /* 0x004fe400000e0000 */
[----:B------:R-:W-:Y:S02]  /*1d10*/  R2UR UR9, R9 ;  /* 0x00000000090972ca */ /* 0x000fe400000e0000 */
[----:B------:R-:W-:-:S06]  /*1d20*/  R2UR UR6, R5 ;  /* 0x00000000050672ca */ /* 0x000fcc00000e0000 */
[----:B------:R-:W-:Y:S01]  /*1d30*/  USEL UR13, UR4, UR13, !UP0 ;  /* 0x0000000d040d7287 */ /* 0x000fe2000c000000 */
[----:B------:R-:W2:Y:S05]  /*1d40*/  LDCU.64 UR4, c[0x0][0x4d8] ;  /* 0x00009b00ff0477ac */ /* 0x000eaa0008000a00 */
[----:B------:R-:W-:-:S04]  /*1d50*/  IMAD R14, RZ, RZ, -UR13 ;  /* 0x8000000dff0e7e24 */ /* 0x000fc8000f8e02ff */
[----:B------:R-:W-:Y:S01]  /*1d60*/  IMAD R14, R7, R14, R6 ;  /* 0x0000000e070e7224 */ /* 0x000fe200078e0206 */
[----:B-1----:R-:W-:-:S04]  /*1d70*/  R2UR UR11, R2 ;  /* 0x00000000020b72ca */ /* 0x002fc800000e0000 */
[----:B------:R-:W-:Y:S02]  /*1d80*/  R2UR UR7, R14 ;  /* 0x000000000e0772ca */ /* 0x000fe400000e0000 */
[----:B------:R-:W-:-:S07]  /*1d90*/  R2UR UR12, R3 ;  /* 0x00000000030c72ca */ /* 0x000fce00000e0000 */
[----:B------:R-:W-:-:S06]  /*1da0*/  UIMAD UR11, UR9, UR8, UR11 ;  /* 0x00000008090b72a4 */ /* 0x000fcc000f8e020b */
[----:B--23--:R-:W-:-:S12]  /*1db0*/  UIMAD UR12, UR7, UR6, UR12 ;  /* 0x00000006070c72a4 */ /* 0x00cfd8000f8e020c */
.L_x_28:
[----:B--2---:R-:W-:Y:S01]  /*1dc0*/  @!P0 MOV R3, 0x6000 ;  /* 0x0000600000038802 */ /* 0x004fe20000000f00 */
[----:B------:R-:W-:Y:S01]  /*1dd0*/  ULEA UR9, UR38, UR22, 0x3 ;  /* 0x0000001626097291 */ /* 0x000fe2000f8e18ff */
[----:B---3--:R-:W-:Y:S11]  /*1de0*/  @P2 BRA `(.L_x_24) ;  /* 0x0000000000102947 */ /* 0x008ff60003800000 */
[----:B------:R-:W-:Y:S04]  /*1df0*/  MOV R4, UR33 ;  /* 0x0000002100047c02 */ /* 0x000fe80008000f00 */
[----:B------:R-:W-:Y:S04]  /*1e00*/  SHF.L.U32 R4, R4, 0x1f, RZ ;  /* 0x0000001f04047819 */ /* 0x000fe800000006ff */
[----:B------:R-:W1:Y:S02]  /*1e10*/  SYNCS.PHASECHK.TRANS64.TRYWAIT P1, [UR9+0x40], R4 ;  /* 0x00004004ff0075a7 */ /* 0x000e640008021109 */
[----:B-1----:R-:W-:Y:S05]  /*1e20*/  @!P1 BRA `(.L_x_25) ;  /* 0x0000005c00009947 */ /* 0x002fea0003800000 */
.L_x_24:
[----:B------:R2:W-:Y:S01]  /*1e30*/  @!P0 SYNCS.ARRIVE.TRANS64 RZ, [UR9], R3 ;  /* 0x00000003ffff89a7 */ /* 0x0005e20008000009 */
[----:B------:R-:W-:Y:S04]  /*1e40*/  BSSY.RECONVERGENT B0, `(.L_x_26) ;  /* 0x0000003000007945 */ /* 0x000fe80003800200 */
[----:B------:R-:W-:Y:S05]  /*1e50*/  @P5 BRA `(.L_x_27) ;  /* 0x0000000000045947 */ /* 0x000fea0003800000 */
[----:B------:R-:W-:Y:S05]  /*1e60*/  BPT.TRAP 0x1 ;  /* 0x000000040000795c */ /* 0x000fea0000300000 */
.L_x_27:
[----:B------:R-:W-:Y:S05]  /*1e70*/  BSYNC.RECONVERGENT B0 ;  /* 0x0000000000007941 */ /* 0x000fea0003800200 */
.L_x_26:
        /* <DEDUP_REMOVED lines=8> */
[----:B------:R-:W-:Y:S02]  /*1f00*/  UIADD3 UR39, UPT, UPT, UR28, 0x1, URZ ;  /* 0x000000011c277890 */ /* 0x000fe4000fffe0ff */
[----:B------:R-:W-:Y:S01]  /*1f10*/  UIADD3 UR46, UP1, UPT, UR36, 0x80, URZ ;  /* 0x00000080242e7890 */ /* 0x000fe2000ff3e0ff */
[----:B-1----:R-:W-:Y:S01]  /*1f20*/  MOV R2, UR33 ;  /* 0x0000002100027c02 */ /* 0x002fe20008000f00 */
[----:B------:R-:W-:Y:S02]  /*1f30*/  UPRMT UR41, UR6, 0x40, UR7 ;  /* 0x0000004006297896 */ /* 0x000fe40008000007 */
[----:B------:R-:W-:Y:S01]  /*1f40*/  UISETP.NE.AND UP2, UPT, UR39, UR26, UPT ;  /* 0x0000001a2700728c */ /* 0x000fe2000bf45270 */
[----:B------:R-:W-:Y:S01]  /*1f50*/  SHF.L.U32 R2, R2, 0x1f, RZ ;  /* 0x0000001f02027819 */ /* 0x000fe200000006ff */
[----:B------:R-:W-:Y:S02]  /*1f60*/  USHF.L.U32 UR10, UR30, 0x6, URZ ;  /* 0x000000061e0a7899 */ /* 0x000fe400080006ff */
[----:B------:R-:W-:Y:S01]  /*1f70*/  UIADD3.X UR47, UPT, UPT, URZ, UR37, URZ, UP1, !UPT ;  /* 0x00000025ff2f7290 */ /* 0x000fe20008ffe4ff */
[----:B------:R1:W3:Y:S01]  /*1f80*/  SYNCS.PHASECHK.TRANS64.TRYWAIT P2, [UR8+0x40], R2 ;  /* 0x00004002ff0075a7 */ /* 0x0002e20008041108 */
[----:B------:R-:W-:Y:S02]  /*1f90*/  ULEA UR8, UR38, UR22, 0xe ;  /* 0x0000001626087291 */ /* 0x000fe4000f8e70ff */
[----:B------:R-:W-:Y:S02]  /*1fa0*/  UPRMT UR48, UR41, 0x5410, URZ ;  /* 0x0000541029307896 */ /* 0x000fe400080000ff */
[----:B------:R-:W-:Y:S02]  /*1fb0*/  UIADD3 UR8, UPT, UPT, UR8, 0x6400, URZ ;  /* 0x0000640008087890 */ /* 0x000fe4000fffe0ff */
[----:B------:R-:W-:Y:S02]  /*1fc0*/  UIADD3 UR44, UP0, UPT, UR36, 0x180, URZ ;  /* 0x00000180242c7890 */ /* 0x000fe4000ff1e0ff */
[----:B------:R-:W-:Y:S02]  /*1fd0*/  ULEA UR16, UR38, UR22, 0xd ;  /* 0x0000001626107291 */ /* 0x000fe4000f8e68ff */
[----:B------:R-:W-:Y:S02]  /*1fe0*/  UIADD3.X UR45, UPT, UPT, URZ, UR37, URZ, UP0, !UPT ;  /* 0x00000025ff2d7290 */ /* 0x000fe400087fe4ff */
[----:B------:R-:W-:Y:S01]  /*1ff0*/  UIADD3 UR16, UPT, UPT, UR16, 0x26400, URZ ;  /* 0x0002640010107890 */ /* 0x000fe2000fffe0ff */
[----:B------:R1:W-:Y:S01]  /*2000*/  UTMALDG.4D.IM2COL [UR8], [UR46], UR48 ;  /* 0x000000082e0073b4 */ /* 0x0003e20008058030 */
[----:B------:R-:W-:Y:S02]  /*2010*/  UIADD3 UR38, UPT, UPT, UR29, 0x1, URZ ;  /* 0x000000011d267890 */ /* 0x000fe4000fffe0ff */
[----:B------:R-:W-:Y:S02]  /*2020*/  @UP2 UIADD3 UR38, UPT, UPT, UR29, URZ, URZ ;  /* 0x000000ff1d262290 */ /* 0x000fe4000fffe0ff */
[----:B------:R-:W-:Y:S02]  /*2030*/  UIADD3 UR41, UPT, UPT, UR30, 0x1, URZ ;  /* 0x000000011e297890 */ /* 0x000fe4000fffe0ff */
[----:B------:R-:W-:Y:S02]  /*2040*/  UISETP.NE.AND UP0, UPT, UR38, UR25, UPT ;  /* 0x000000192600728c */ /* 0x000fe4000bf05270 */
[----:B------:R-:W-:Y:S01]  /*2050*/  UIADD3 UR49, UPT, UPT, UR40, -0x1, URZ ;  /* 0xffffffff28317890 */ /* 0x000fe2000fffe0ff */
[----:B------:R-:W-:Y:S01]  /*2060*/  UMOV UR42, 0x0 ;  /* 0x00000000002a7882 */ /* 0x000fe20000000000 */
[----:B------:R-:W-:Y:S01]  /*2070*/  UMOV UR43, 0x10000000 ;  /* 0x10000000002b7882 */ /* 0x000fe20000000000 */
[----:B------:R-:W-:Y:S01]  /*2080*/  UMOV UR19, UR27 ;  /* 0x0000001b00137c82 */ /* 0x000fe20008000000 */
[----:B------:R-:W-:Y:S01]  /*2090*/  UMOV UR20, UR28 ;  /* 0x0000001c00147c82 */ /* 0x000fe20008000000 */
[----:B------:R-:W-:Y:S01]  /*20a0*/  USEL UR28, UR39, URZ, UP2 ;  /* 0x000000ff271c7287 */ /* 0x000fe20009000000 */
[----:B------:R-:W-:Y:S03]  /*20b0*/  UMOV UR21, UR29 ;  /* 0x0000001d00157c82 */ /* 0x000fe60008000000 */
[----:B------:R-:W-:Y:S02]  /*20c0*/  @UP0 UIADD3 UR41, UPT, UPT, UR30, URZ, URZ ;  /* 0x000000ff1e290290 */ /* 0x000fe4000fffe0ff */
[----:B------:R-:W-:Y:S01]  /*20d0*/  USEL UR29, UR38, URZ, UP0 ;  /* 0x000000ff261d7287 */ /* 0x000fe20008000000 */
[----:B------:R-:W-:Y:S01]  /*20e0*/  UMOV UR17, UR9 ;  /* 0x0000000900117c82 */ /* 0x000fe20008000000 */
[----:B------:R-:W-:Y:S01]  /*20f0*/  UMOV UR18, UR10 ;  /* 0x0000000a00127c82 */ /* 0x000fe20008000000 */
[----:B------:R-:W-:Y:S01]  /*2100*/  UISETP.GT.U32.AND UP0, UPT, UR40, 0x1, UPT ;  /* 0x000000012800788c */ /* 0x000fe2000bf04070 */
[----:B------:R1:W-:Y:S01]  /*2110*/  UTMALDG.4D [UR16], [UR44], desc[UR42] ;  /* 0x00002a102c0075b4 */ /* 0x0003e20008019000 */
[----:B------:R-:W-:Y:S01]  /*2120*/  UMOV UR38, UR32 ;  /* 0x0000002000267c82 */ /* 0x000fe20008000000 */
[----:B------:R-:W-:Y:S01]  /*2130*/  UMOV UR40, UR49 ;  /* 0x0000003100287c82 */ /* 0x000fe20008000000 */
[----:B------:R-:W-:Y:S05]  /*2140*/  UMOV UR30, UR41 ;  /* 0x00000029001e7c82 */ /* 0x000fea0008000000 */
[----:B-1----:R-:W-:Y:S05]  /*2150*/  BRA.U UP0, `(.L_x_28) ;  /* 0xfffffffd00187547 */ /* 0x002fea000b83ffff */
.L_x_23:
[----:B--2---:R-:W-:Y:S01]  /*2160*/  SHF.L.U32 R3, R13, 0x1f, RZ ;  /* 0x0000001f0d037819 */ /* 0x004fe200000006ff */
[----:B------:R-:W-:-:S03]  /*2170*/  NOP ;  /* 0x0000000000007918 */ /* 0x000fc60000000000 */
[----:B------:R-:W2:Y:S02]  /*2180*/  SYNCS.PHASECHK.TRANS64.TRYWAIT P1, [UR22+0xc0], R3 ;  /* 0x0000c003ff0075a7 */ /* 0x000ea40008021116 */
[----:B--2---:R-:W-:Y:S05]  /*2190*/  @!P1 BRA `(.L_x_29) ;  /* 0x00000058003c9947 */ /* 0x004fea0003800000 */
.L_x_114:
[----:B------:R-:W2:Y:S01]  /*21a0*/  LDS.128 R4, [UR22+0x100] ;  /* 0x00010016ff047984 */ /* 0x000ea20008000c00 */
[----:B------:R-:W-:Y:S01]  /*21b0*/  UIADD3 UR4, UPT, UPT, UR22, 0xc8, URZ ;  /* 0x000000c816047890 */ /* 0x000fe2000fffe0ff */
[----:B------:R-:W-:Y:S01]  /*21c0*/  ISETP.GE.AND P1, PT, R40, 0x1, PT ;  /* 0x000000012800780c */ /* 0x000fe20003f26270 */
[----:B------:R-:W-:Y:S01]  /*21d0*/  @!PT LDS RZ, [RZ] ;  /* 0x00000000fffff984 */ /* 0x000fe20000000800 */
[----:B------:R-:W-:Y:S01]  /*21e0*/  @!PT LDS RZ, [RZ] ;  /* 0x00000000fffff984 */ /* 0x000fe20000000800 */
[----:B------:R-:W-:Y:S01]  /*21f0*/  @!PT LDS RZ, [RZ] ;  /* 0x00000000fffff984 */ /* 0x000fe20000000800 */
[----:B------:R-:W-:Y:S01]  /*2200*/  @!PT LDS RZ, [RZ] ;  /* 0x00000000fffff984 */ /* 0x000fe20000000800 */
[----:B------:R1:W-:Y:S06]  /*2210*/  MEMBAR.ALL.CTA ;  /* 0x0000000000007992 */ /* 0x0003ec0000008000 */
[----:B-1----:R-:W1:Y:S01]  /*2220*/  FENCE.VIEW.ASYNC.S ;  /* 0x00000000000073c6 */ /* 0x002e620000000000 */
[----:B------:R-:W-:-:S09]  /*2230*/  UPRMT UR4, URZ, 0x654, UR4 ;  /* 0x00000654ff047896 */ /* 0x000fd20008000004 */
[----:B-1----:R-:W-:Y:S01]  /*2240*/  SYNCS.ARRIVE.TRANS64.RED.A1T0 RZ, [UR4], RZ ;  /* 0x000000ffffff79a7 */ /* 0x002fe20008100404 */
[----:B--2---:R-:W-:-:S13]  /*2250*/  LOP3.LUT P4, RZ, R6, 0x1, RZ, 0xc0, !PT ;  /* 0x0000000106ff7812 */ /* 0x004fda000788c0ff */
[----:B------:R-:W-:Y:S02]  /*2260*/  @P4 MOV R12, R4 ;  /* 0x00000004000c4202 */ /* 0x000fe40000000f00 */
[----:B------:R-:W-:Y:S01]  /*2270*/  @P4 LOP3.LUT R11, R5, 0xffff, RZ, 0xc0, !PT ;  /* 0x0000ffff050b4812 */ /* 0x000fe200078ec0ff */
[----:B------:R-:W-:Y:S06]  /*2280*/  @!P1 BRA `(.L_x_30) ;  /* 0x0000000000b89947 */ /* 0x000fec0003800000 */
[----:B------:R-:W1:Y:S01]  /*2290*/  LDC.64 R4, c[0x0][0xb18] ;  /* 0x0002c600ff047b82 */ /* 0x000e620000000a00 */
[----:B----4-:R-:W-:-:S07]  /*22a0*/  ISETP.NE.AND P3, PT, R40, 0x1, PT ;  /* 0x000000012800780c */ /* 0x010fce0003f65270 */
[----:B------:R-:W2:Y:S08]  /*22b0*/  LDC.64 R6, c[0x0][0xb10] ;  /* 0x0002c400ff067b82 */ /* 0x000eb00000000a00 */
[----:B------:R-:W4:Y:S08]  /*22c0*/  LDC R8, c[0x0][0xb20] ;  /* 0x0002c800ff087b82 */ /* 0x000f300000000800 */
[----:B------:R-:W3:Y:S01]  /*22d0*/  LDC R9, c[0x0][0xb0c] ;  /* 0x0002c300ff097b82 */ /* 0x000ee20000000800 */
[----:B-1----:R-:W-:Y:S01]  /*22e0*/  IMAD.HI.U32 R15, R0, R5, RZ ;  /* 0x00000005000f7227 */ /* 0x002fe200078e00ff */
[----:B------:R-:W-:-:S03]  /*22f0*/  ISETP.NE.AND P1, PT, R4, 0x1, PT ;  /* 0x000000010400780c */ /* 0x000fc60003f25270 */
[----:B------:R-:W-:-:S03]  /*2300*/  IMAD.HI.U32 R5, R11, R5, RZ ;  /* 0x000000050b057227 */ /* 0x000fc600078e00ff */
[----:B------:R-:W1:Y:S01]  /*2310*/  LDC.64 R2, c[0x0][0xb28] ;  /* 0x0002ca00ff027b82 */ /* 0x000e620000000a00 */
[----:B--2---:R-:W-:-:S04]  /*2320*/  IMAD.HI.U32 R16, R10, R6, RZ ;  /* 0x000000060a107227 */ /* 0x004fc800078e00ff */
[----:B------:R-:W-:Y:S01]  /*2330*/  IMAD.HI.U32 R17, R12, R6, RZ ;  /* 0x000000060c117227 */ /* 0x000fe200078e00ff */
[----:B------:R-:W-:Y:S02]  /*2340*/  SHF.R.U32.HI R16, RZ, R7, R16 ;  /* 0x00000007ff107219 */ /* 0x000fe40000011610 */
[-C--:B----4-:R-:W-:Y:S02]  /*2350*/  SHF.R.U32.HI R15, RZ, R8.reuse, R15 ;  /* 0x00000008ff0f7219 */ /* 0x090fe4000001160f */
[----:B------:R-:W-:Y:S02]  /*2360*/  SHF.R.U32.HI R5, RZ, R8, R5 ;  /* 0x00000008ff057219 */ /* 0x000fe40000011605 */
[----:B------:R-:W-:Y:S02]  /*2370*/  SEL R15, R0, R15, !P1 ;  /* 0x0000000f000f7207 */ /* 0x000fe40004800000 */
[----:B------:R-:W-:Y:S02]  /*2380*/  SHF.R.U32.HI R17, RZ, R7, R17 ;  /* 0x00000007ff117219 */ /* 0x000fe40000011611 */
[----:B---3--:R-:W-:-:S02]  /*2390*/  ISETP.NE.AND P2, PT, R9, 0x1, PT ;  /* 0x000000010900780c */ /* 0x008fc40003f45270 */
[----:B------:R-:W-:Y:S02]  /*23a0*/  SEL R5, R11, R5, !P1 ;  /* 0x000000050b057207 */ /* 0x000fe40004800000 */
[----:B------:R-:W-:Y:S02]  /*23b0*/  SEL R16, R10, R16, !P2 ;  /* 0x000000100a107207 */ /* 0x000fe40005000000 */
[----:B------:R-:W-:Y:S01]  /*23c0*/  SEL R17, R12, R17, !P2 ;  /* 0x000000110c117207 */ /* 0x000fe20005000000 */
[----:B-1----:R-:W-:-:S04]  /*23d0*/  IMAD.HI.U32 R14, R15, R2, RZ ;  /* 0x000000020f0e7227 */ /* 0x002fc800078e00ff */
        /* <DEDUP_REMOVED lines=10> */
[----:B------:R-:W-:-:S04]  /*2480*/  @!P1 IMAD.HI.U32 R7, R17, R2, RZ ;  /* 0x0000000211079227 */ /* 0x000fc800078e00ff */
[----:B------:R-:W-:Y:S01]  /*2490*/  IMAD.MOV R2, RZ, RZ, -R6 ;  /* 0x000000ffff027224 */ /* 0x000fe200078e0a06 */
[----:B------:R-:W-:Y:S02]  /*24a0*/  @!P1 SHF.R.U32.HI R3, RZ, R3, R7 ;  /* 0x00000003ff039219 */ /* 0x000fe40000011607 */
[----:B------:R-:W-:Y:S01]  /*24b0*/  IADD3 R7, PT, PT, -R5, RZ, RZ ;  /* 0x000000ff05077210 */ /* 0x000fe20007ffe1ff */
[----:B------:R-:W-:Y:S01]  /*24c0*/  IMAD R2, R40, R2, R5 ;  /* 0x0000000228027224 */ /* 0x000fe200078e0205 */
        /* <DEDUP_REMOVED lines=10> */
.L_x_30:
[----:B------:R-:W1:Y:S02]  /*2570*/  LDCU UR4, c[0x0][0xb30] ;  /* 0x00016600ff0477ac */ /* 0x000e640008000800 */
[----:B-1----:R-:W-:-:S09]  /*2580*/  UISETP.NE.AND UP0, UPT, UR4, 0x1, UPT ;  /* 0x000000010400788c */ /* 0x002fd2000bf05270 */
[----:B------:R-:W-:Y:S05]  /*2590*/  BRA.U UP0, `(.L_x_31) ;  /* 0x0000000100407547 */ /* 0x000fea000b800000 */
[----:B------:R-:W1:Y:S08]  /*25a0*/  LDC.64 R4, c[0x0][0xb10] ;  /* 0x0002c400ff047b82 */ /* 0x000e700000000a00 */
[----:B------:R-:W2:Y:S08]  /*25b0*/  LDC.64 R2, c[0x0][0xb18] ;  /* 0x0002c600ff027b82 */ /* 0x000eb00000000a00 */
[----:B------:R-:W3:Y:S08]  /*25c0*/  LDC R6, c[0x0][0xb20] ;  /* 0x0002c800ff067b82 */ /* 0x000ef00000000800 */
[----:B------:R-:W4:Y:S01]  /*25d0*/  LDC R7, c[0x0][0xb0c] ;  /* 0x0002c300ff077b82 */ /* 0x000f220000000800 */
[----:B-1----:R-:W-:-:S05]  /*25e0*/  IMAD.HI.U32 R4, R12, R4, RZ ;  /* 0x000000040c047227 */ /* 0x002fca00078e00ff */
[----:B------:R-:W-:Y:S01]  /*25f0*/  SHF.R.U32.HI R4, RZ, R5, R4 ;  /* 0x00000005ff047219 */ /* 0x000fe20000011604 */
[----:B--2---:R-:W-:Y:S01]  /*2600*/  IMAD.HI.U32 R3, R11, R3, RZ ;  /* 0x000000030b037227 */ /* 0x004fe200078e00ff */
[----:B------:R-:W-:-:S04]  /*2610*/  ISETP.NE.AND P1, PT, R2, 0x1, PT ;  /* 0x000000010200780c */ /* 0x000fc80003f25270 */
[----:B---3--:R-:W-:-:S04]  /*2620*/  SHF.R.U32.HI R3, RZ, R6, R3 ;  /* 0x00000006ff037219 */ /* 0x008fc80000011603 */
[----:B------:R-:W-:Y:S02]  /*2630*/  SEL R3, R11, R3, !P1 ;  /* 0x000000030b037207 */ /* 0x000fe40004800000 */
[----:B----4-:R-:W-:-:S04]  /*2640*/  ISETP.NE.AND P2, PT, R7, 0x1, PT ;  /* 0x000000010700780c */ /* 0x010fc80003f45270 */
[----:B------:R-:W-:-:S05]  /*2650*/  SEL R4, R12, R4, !P2 ;  /* 0x000000040c047207 */ /* 0x000fca0005000000 */
[----:B------:R-:W-:Y:S02]  /*2660*/  IMAD.IADD R5, R3, 0x1, -R4 ;  /* 0x0000000103057824 */ /* 0x000fe400078e0a04 */
[----:B------:R-:W-:Y:S02]  /*2670*/  IMAD.IADD R3, R4, 0x1, -R3 ;  /* 0x0000000104037824 */ /* 0x000fe400078e0a03 */
[----:B------:R-:W-:Y:S02]  /*2680*/  IMAD R12, R5, R7, R12 ;  /* 0x00000007050c7224 */ /* 0x000fe400078e020c */
[----:B------:R-:W-:-:S07]  /*2690*/  IMAD R11, R3, R2, R11 ;  /* 0x00000002030b7224 */ /* 0x000fce00078e020b */
.L_x_31:
[----:B------:R-:W-:Y:S01]  /*26a0*/  UMOV UR20, UR31 ;  /* 0x0000001f00147c82 */ /* 0x000fe20008000000 */
[----:B------:R-:W-:Y:S01]  /*26b0*/  PLOP3.LUT P1, PT, PT, PT, PT, 0x80, 0x8 ;  /* 0x000000000008781c */ /* 0x000fe20003f2f070 */
[----:B------:R-:W-:Y:S01]  /*26c0*/  IMAD.IADD R18, R12, 0x1, R91 ;  /* 0x000000010c127824 */ /* 0x000fe200078e025b */
[----:B------:R-:W-:Y:S01]  /*26d0*/  LOP3.LUT R13, R13, 0x1, RZ, 0x3c, !PT ;  /* 0x000000010d0d7812 */ /* 0x000fe200078e3cff */
[----:B------:R-:W-:Y:S01]  /*26e0*/  IMAD.IADD R14, R11, 0x1, R90 ;  /* 0x000000010b0e7824 */ /* 0x000fe200078e025a */
[----:B------:R-:W-:Y:S09]  /*26f0*/  @P4 BRA `(.L_x_32) ;  /* 0xffffffec00604947 */ /* 0x000ff2000383ffff */
[----:B------:R-:W-:Y:S01]  /*2700*/  UIADD3 UR22, UPT, UPT, UR22, 0x40, URZ ;  /* 0x0000004016167890 */ /* 0x000fe2000fffe0ff */
[----:B------:R-:W-:-:S03]  /*2710*/  MOV R2, UR33 ;  /* 0x0000002100027c02 */ /* 0x000fc60008000f00 */
[----:B------:R-:W-:Y:S01]  /*2720*/  ULEA UR4, UR32, UR22, 0x3 ;  /* 0x0000001620047291 */ /* 0x000fe2000f8e18ff */
[----:B------:R-:W-:-:S08]  /*2730*/  SHF.L.U32 R2, R2, 0x1f, RZ ;  /* 0x0000001f02027819 */ /* 0x000fd000000006ff */
[----:B------:R-:W1:Y:S02]  /*2740*/  SYNCS.PHASECHK.TRANS64.TRYWAIT P0, [UR4], R2 ;  /* 0x00000002ff0075a7 */ /* 0x000e640008001104 */
[----:B-1----:R-:W-:Y:S05]  /*2750*/  @!P0 BRA `(.L_x_33) ;  /* 0x0000005000e48947 */ /* 0x002fea0003800000 */
.L_x_116:
[----:B------:R-:W-:-:S04]  /*2760*/  UIADD3 UR6, UPT, UPT, UR32, 0x1, URZ ;  /* 0x0000000120067890 */ /* 0x000fc8000fffe0ff */
[----:B------:R-:W-:-:S04]  /*2770*/  UISETP.NE.AND UP0, UPT, UR6, 0x8, UPT ;  /* 0x000000080600788c */ /* 0x000fc8000bf05270 */
[----:B------:R-:W-:Y:S02]  /*2780*/  USEL UR5, URZ, 0x1, UP0 ;  /* 0x00000001ff057887 */ /* 0x000fe40008000000 */
[----:B------:R-:W-:Y:S02]  /*2790*/  USEL UR6, UR6, URZ, UP0 ;  /* 0x000000ff06067287 */ /* 0x000fe40008000000 */
[----:B------:R-:W-:Y:S02]  /*27a0*/  ULOP3.LUT UR5, UR33, UR5, URZ, 0x3c, !UPT ;  /* 0x0000000521057292 */ /* 0x000fe4000f8e3cff */
[----:B------:R-:W-:-:S04]  /*27b0*/  ULEA UR4, UR6, UR22, 0x3 ;  /* 0x0000001606047291 */ /* 0x000fc8000f8e18ff */
[----:B-1----:R-:W-:-:S04]  /*27c0*/  MOV R2, UR5 ;  /* 0x0000000500027c02 */ /* 0x002fc80008000f00 */
[----:B------:R-:W-:-:S04]  /*27d0*/  SHF.L.U32 R2, R2, 0x1f, RZ ;  /* 0x0000001f02027819 */ /* 0x000fc800000006ff */
[----:B------:R-:W1:Y:S02]  /*27e0*/  SYNCS.PHASECHK.TRANS64.TRYWAIT P0, [UR4], R2 ;  /* 0x00000002ff0075a7 */ /* 0x000e640008001104 */
[----:B-1----:R-:W-:Y:S05]  /*27f0*/  @!P0 BRA `(.L_x_34) ;  /* 0x0000005000d48947 */ /* 0x002fea0003800000 */
.L_x_118:
        /* <DEDUP_REMOVED lines=10> */
.L_x_120:
        /* <DEDUP_REMOVED lines=10> */
.L_x_122:
        /* <DEDUP_REMOVED lines=10> */
.L_x_124:
        /* <DEDUP_REMOVED lines=10> */
.L_x_126:
        /* <DEDUP_REMOVED lines=10> */
.L_x_128:
[----:B------:R-:W-:-:S04]  /*2b20*/  UIADD3 UR6, UPT, UPT, UR6, 0x1, URZ ;  /* 0x0000000106067890 */ /* 0x000fc8000fffe0ff */
[----:B------:R-:W-:-:S04]  /*2b30*/  UISETP.NE.AND UP0, UPT, UR6, 0x8, UPT ;  /* 0x000000080600788c */ /* 0x000fc8000bf05270 */
[----:B------:R-:W-:Y:S02]  /*2b40*/  USEL UR4, URZ, 0x1, UP0 ;  /* 0x00000001ff047887 */ /* 0x000fe40008000000 */
[----:B------:R-:W-:Y:S02]  /*2b50*/  USEL UR6, UR6, URZ, UP0 ;  /* 0x000000ff06067287 */ /* 0x000fe40008000000 */
[----:B------:R-:W-:Y:S02]  /*2b60*/  ULOP3.LUT UR4, UR5, UR4, URZ, 0x3c, !UPT ;  /* 0x0000000405047292 */ /* 0x000fe4000f8e3cff */
[----:B------:R-:W-:-:S04]  /*2b70*/  ULEA UR6, UR6, UR22, 0x3 ;  /* 0x0000001606067291 */ /* 0x000fc8000f8e18ff */
[----:B-1----:R-:W-:Y:S02]  /*2b80*/  IMAD.U32 R2, RZ, RZ, UR4 ;  /* 0x00000004ff027e24 */ /* 0x002fe4000f8e00ff */
[----:B------:R-:W-:-:S03]  /*2b90*/  MOV R0, UR6 ;  /* 0x0000000600007c02 */ /* 0x000fc60008000f00 */
[----:B------:R-:W-:-:S07]  /*2ba0*/  SHF.L.U32 R2, R2, 0x1f, RZ ;  /* 0x0000001f02027819 */ /* 0x000fce00000006ff */
.L_x_40:
[----:B-1----:R1:W2:Y:S02]  /*2bb0*/  SYNCS.PHASECHK.TRANS64.TRYWAIT P0, [R0+URZ], R2 ;  /* 0x00000002000075a7 */ /* 0x0022a400080011ff */
[----:B--2---:R-:W-:Y:S05]  /*2bc0*/  @!P0 NANOSLEEP.SYNCS 0x989680 ;  /* 0x009896800000895d */ /* 0x004fea0003900000 */
[----:B------:R-:W2:Y:S02]  /*2bd0*/  @!P0 SYNCS.PHASECHK.TRANS64 P0, [R0+URZ], R2 ;  /* 0x00000002000085a7 */ /* 0x000ea400080010ff */
[----:B--2---:R-:W-:Y:S05]  /*2be0*/  @P0 EXIT ;  /* 0x000000000000094d */ /* 0x004fea0003800000 */
[----:B------:R-:W-:Y:S05]  /*2bf0*/  BRA `(.L_x_40) ;  /* 0xfffffffc00ec7947 */ /* 0x000fea000383ffff */
.L_x_16:
[----:B------:R-:W-:-:S04]  /*2c00*/  UISETP.NE.AND UP0, UPT, UR45, URZ, UPT ;  /* 0x000000ff2d00728c */ /* 0x000fc8000bf05270 */
[----:B------:R-:W-:-:S09]  /*2c10*/  UISETP.NE.OR UP0, UPT, UR6, 0x1, UP0 ;  /* 0x000000010600788c */ /* 0x000fd20008705670 */
[----:B------:R-:W-:Y:S05]  /*2c20*/  BRA.U UP0, `(.L_x_41) ;  /* 0x0000000100b07547 */ /* 0x000fea000b800000 */
[----:B------:R-:W-:Y:S01]  /*2c30*/  UMOV UR4, 0x400 ;  /* 0x0000040000047882 */ /* 0x000fe20000000000 */
[----:B------:R-:W-:Y:S01]  /*2c40*/  HFMA2 R3, -RZ, RZ, 0, 5.9604644775390625e-08 ;  /* 0x00000001ff037431 */ /* 0x000fe200000001ff */
[----:B------:R-:W-:Y:S01]  /*2c50*/  ULEA UR45, UR45, UR4, 0x18 ;  /* 0x000000042d2d7291 */ /* 0x000fe2000f8ec0ff */
[----:B------:R-:W-:Y:S01]  /*2c60*/  ISETP.NE.AND P0, PT, R2, RZ, PT ;  /* 0x000000ff0200720c */ /* 0x000fe20003f05270 */
[----:B------:R-:W-:Y:S02]  /*2c70*/  IMAD.MOV.U32 R8, RZ, RZ, RZ ;  /* 0x000000ffff087224 */ /* 0x000fe400078e00ff */
[----:B------:R-:W-:Y:S02]  /*2c80*/  UIADD3 UR6, UPT, UPT, UR45, 0xc8, URZ ;  /* 0x000000c82d067890 */ /* 0x000fe4000fffe0ff */
[----:B------:R-:W-:Y:S02]  /*2c90*/  UIADD3 UR7, UPT, UPT, UR45, 0xc0, URZ ;  /* 0x000000c02d077890 */ /* 0x000fe4000fffe0ff */
[----:B------:R-:W-:-:S12]  /*2ca0*/  UPRMT UR6, URZ, 0x654, UR6 ;  /* 0x00000654ff067896 */ /* 0x000fd80008000006 */
.L_x_44:
[----:B------:R-:W-:Y:S01]  /*2cb0*/  SHF.L.U32 R6, R3, 0x1f, RZ ;  /* 0x0000001f03067819 */ /* 0x000fe200000006ff */
[----:B------:R-:W-:Y:S02]  /*2cc0*/  IMAD.U32 R4, RZ, RZ, UR7 ;  /* 0x00000007ff047e24 */ /* 0x000fe4000f8e00ff */
[----:B------:R-:W-:Y:S01]  /*2cd0*/  @!P0 IMAD.MOV.U32 R5, RZ, RZ, 0x10 ;  /* 0x00000010ff058424 */ /* 0x000fe200078e00ff */
[----:B------:R-:W1:Y:S02]  /*2ce0*/  SYNCS.PHASECHK.TRANS64.TRYWAIT P1, [UR45+0xc8], R6 ;  /* 0x0000c806ff0075a7 */ /* 0x000e64000802112d */
[----:B------:R-:W-:-:S04]  /*2cf0*/  PRMT R4, R2, 0x654, R4 ;  /* 0x0000065402047816 */ /* 0x000fc80000000004 */
[----:B------:R-:W-:Y:S01]  /*2d00*/  SEL R0, R4, R0, !P0 ;  /* 0x0000000004007207 */ /* 0x000fe20004000000 */
[----:B-1----:R-:W-:Y:S06]  /*2d10*/  @!P1 BRA `(.L_x_42) ;  /* 0x00000050001c9947 */ /* 0x002fec0003800000 */
.L_x_130:
[----:B------:R-:W-:Y:S01]  /*2d20*/  UIADD3 UR4, UPT, UPT, UR45, 0x100, URZ ;  /* 0x000001002d047890 */ /* 0x000fe2000fffe0ff */
[----:B------:R2:W-:Y:S01]  /*2d30*/  @!P0 SYNCS.ARRIVE.TRANS64.RED RZ, [R0+URZ], R5 ;  /* 0x0000000500ff89a7 */ /* 0x0005e200080004ff */
[----:B------:R-:W-:Y:S01]  /*2d40*/  UIADD3 UR5, UPT, UPT, UR45, 0xc0, URZ ;  /* 0x000000c02d057890 */ /* 0x000fe2000fffe0ff */
[----:B------:R-:W-:-:S08]  /*2d50*/  LOP3.LUT R3, R3, 0x1, RZ, 0x3c, !PT ;  /* 0x0000000103037812 */ /* 0x000fd000078e3cff */
[----:B------:R-:W-:Y:S06]  /*2d60*/  UGETNEXTWORKID.BROADCAST [UR4], [UR5] ;  /* 0x00000000040073ca */ /* 0x000fec0008000100 */
[----:B--2---:R-:W-:-:S04]  /*2d70*/  SHF.L.U32 R5, R8, 0x1f, RZ ;  /* 0x0000001f08057819 */ /* 0x004fc800000006ff */
[----:B------:R-:W2:Y:S02]  /*2d80*/  SYNCS.PHASECHK.TRANS64.TRYWAIT P1, [UR45+0xc0], R5 ;  /* 0x0000c005ff0075a7 */ /* 0x000ea4000802112d */
[----:B--2---:R-:W-:Y:S05]  /*2d90*/  @!P1 BRA `(.L_x_43) ;  /* 0x0000005000149947 */ /* 0x004fea0003800000 */
.L_x_132:
[----:B-1----:R-:W1:Y:S01]  /*2da0*/  LDS.128 R4, [UR45+0x100] ;  /* 0x0001002dff047984 */ /* 0x002e620008000c00 */
[----:B------:R-:W-:Y:S01]  /*2db0*/  LOP3.LUT R8, R8, 0x1, RZ, 0x3c, !PT ;  /* 0x0000000108087812 */ /* 0x000fe200078e3cff */
[----:B------:R-:W-:Y:S01]  /*2dc0*/  @!PT LDS RZ, [RZ] ;  /* 0x00000000fffff984 */ /* 0x000fe20000000800 */
[----:B------:R-:W-:Y:S01]  /*2dd0*/  @!PT LDS RZ, [RZ] ;  /* 0x00000000fffff984 */ /* 0x000fe20000000800 */
[----:B------:R-:W-:Y:S01]  /*2de0*/  @!PT LDS RZ, [RZ] ;  /* 0x00000000fffff984 */ /* 0x000fe20000000800 */
[----:B------:R-:W-:Y:S01]  /*2df0*/  @!PT LDS RZ, [RZ] ;  /* 0x00000000fffff984 */ /* 0x000fe20000000800 */
[----:B------:R2:W-:Y:S06]  /*2e00*/  MEMBAR.ALL.CTA ;  /* 0x0000000000007992 */ /* 0x0005ec0000008000 */
[----:B--2---:R-:W2:Y:S02]  /*2e10*/  FENCE.VIEW.ASYNC.S ;  /* 0x00000000000073c6 */ /* 0x004ea40000000000 */
[----:B--2---:R-:W-:Y:S01]  /*2e20*/  SYNCS.ARRIVE.TRANS64.RED.A1T0 RZ, [UR6], RZ ;  /* 0x000000ffffff79a7 */ /* 0x004fe20008100406 */
[----:B-1----:R-:W-:-:S13]  /*2e30*/  LOP3.LUT P1, RZ, R6, 0x1, RZ, 0xc0, !PT ;  /* 0x0000000106ff7812 */ /* 0x002fda000782c0ff */
[----:B------:R-:W-:Y:S05]  /*2e40*/  @P1 BRA `(.L_x_44) ;  /* 0xfffffffc00981947 */ /* 0x000fea000383ffff */
[----:B------:R-:W-:-:S04]  /*2e50*/  SHF.L.U32 R0, R3, 0x1f, RZ ;  /* 0x0000001f03007819 */ /* 0x000fc800000006ff */
[----:B------:R-:W1:Y:S02]  /*2e60*/  SYNCS.PHASECHK.TRANS64 P0, [UR45+0xc8], R0 ;  /* 0x0000c800ff0075a7 */ /* 0x000e64000800102d */
[----:B-1----:R-:W-:Y:S05]  /*2e70*/  @P0 EXIT ;  /* 0x000000000000094d */ /* 0x002fea0003800000 */
[----:B------:R-:W-:-:S07]  /*2e80*/  MOV R0, UR45 ;  /* 0x0000002d00007c02 */ /* 0x000fce0008000f00 */
.L_x_45:
[----:B-1----:R-:W-:-:S04]  /*2e90*/  SHF.L.U32 R2, R3, 0x1f, RZ ;  /* 0x0000001f03027819 */ /* 0x002fc800000006ff */
[----:B------:R1:W2:Y:S03]  /*2ea0*/  SYNCS.PHASECHK.TRANS64.TRYWAIT P0, [R0+URZ+0xc8], R2 ;  /* 0x0000c802000075a7 */ /* 0x0002a600080011ff */
[----:B--2---:R-:W-:Y:S05]  /*2eb0*/  @!P0 NANOSLEEP.SYNCS 0x989680 ;  /* 0x009896800000895d */ /* 0x004fea0003900000 */
[----:B------:R-:W2:Y:S02]  /*2ec0*/  @!P0 SYNCS.PHASECHK.TRANS64 P0, [R0+URZ+0xc8], R2 ;  /* 0x0000c802000085a7 */ /* 0x000ea400080010ff */
[----:B--2---:R-:W-:Y:S05]  /*2ed0*/  @P0 EXIT ;  /* 0x000000000000094d */ /* 0x004fea0003800000 */
[----:B------:R-:W-:Y:S05]  /*2ee0*/  BRA `(.L_x_45) ;  /* 0xfffffffc00e87947 */ /* 0x000fea000383ffff */
.L_x_41:
[----:B------:R-:W-:-:S09]  /*2ef0*/  UISETP.NE.AND UP0, UPT, UR6, URZ, UPT ;  /* 0x000000ff0600728c */ /* 0x000fd2000bf05270 */
[----:B------:R-:W-:Y:S05]  /*2f00*/  BRA.U UP0, `(.L_x_46) ;  /* 0x0000000d00787547 */ /* 0x000fea000b800000 */
[----:B------:R-:W-:Y:S01]  /*2f10*/  UMOV UR4, 0x40 ;  /* 0x0000004000047882 */ /* 0x000fe20000000000 */
[----:B------:R-:W-:Y:S01]  /*2f20*/  NOP ;  /* 0x0000000000007918 */ /* 0x000fe20000000000 */
[----:B------:R-:W-:Y:S01]  /*2f30*/  ULEA UR4, UR45, UR4, 0x18 ;  /* 0x000000042d047291 */ /* 0x000fe2000f8ec0ff */
[----:B------:R-:W-:Y:S02]  /*2f40*/  UMOV UR5, 0x400 ;  /* 0x0000040000057882 */ /* 0x000fe40000000000 */
[----:B------:R-:W-:-:S06]  /*2f50*/  ULEA UR45, UR45, UR5, 0x18 ;  /* 0x000000052d2d7291 */ /* 0x000fcc000f8ec0ff */
[----:B------:R-:W1:Y:S02]  /*2f60*/  LDS.U8 R0, [UR4+0x1c] ;  /* 0x00001c04ff007984 */ /* 0x000e640008000000 */
[----:B-1----:R-:W-:-:S13]  /*2f70*/  ISETP.NE.AND P0, PT, R0, RZ, PT ;  /* 0x000000ff0000720c */ /* 0x002fda0003f05270 */
[----:B------:R-:W-:Y:S05]  /*2f80*/  @P0 BRA `(.L_x_47) ;  /* 0x0000000000580947 */ /* 0x000fea0003800000 */
[----:B------:R-:W-:-:S13]  /*2f90*/  ELECT P0, URZ, PT ;  /* 0x0000000000ff782f */ /* 0x000fda0003800000 */
[----:B------:R-:W-:Y:S05]  /*2fa0*/  @!P0 BRA `(.L_x_48) ;  /* 0x0000000000608947 */ /* 0x000fea0003800000 */
[----:B------:R-:W-:Y:S01]  /*2fb0*/  UMOV UR5, 0x10 ;  /* 0x0000001000057882 */ /* 0x000fe20000000000 */
[----:B------:R-:W-:Y:S01]  /*2fc0*/  HFMA2 R0, -RZ, RZ, 0, 5.9604644775390625e-08 ;  /* 0x00000001ff007431 */ /* 0x000fe200000001ff */
[----:B------:R-:W-:-:S03]  /*2fd0*/  MOV R2, 0xffff ;  /* 0x0000ffff00027802 */ /* 0x000fc60000000f00 */
[----:B------:R-:W-:Y:S04]  /*2fe0*/  DEPBAR.LE SB1, 0x36 ;  /* 0x00009d800000791a */ /* 0x000fe80000000000 */
[----:B------:R-:W1:Y:S02]  /*2ff0*/  UTCATOMSWS.FIND_AND_SET.ALIGN UP0, UR5, UR5 ;  /* 0x00000005000575e3 */ /* 0x000e640008000800 */
[----:B-1----:R-:W-:Y:S01]  /*3000*/  MOV R3, UR5 ;  /* 0x0000000500037c02 */ /* 0x002fe20008000f00 */
[----:B------:R-:W-:Y:S06]  /*3010*/  BRA.U UP0, `(.L_x_49) ;  /* 0x0000000100187547 */ /* 0x000fec000b800000 */
.L_x_50:
[----:B------:R-:W-:Y:S05]  /*3020*/  NANOSLEEP 0x64 ;  /* 0x000000640000795d */ /* 0x000fea0003800000 */
[----:B------:R-:W-:-:S05]  /*3030*/  UMOV UR5, 0x10 ;  /* 0x0000001000057882 */ /* 0x000fca0000000000 */
[----:B------:R-:W-:Y:S04]  /*3040*/  DEPBAR.LE SB1, 0x36 ;  /* 0x00009d800000791a */ /* 0x000fe80000000000 */
[----:B------:R-:W1:Y:S02]  /*3050*/  UTCATOMSWS.FIND_AND_SET.ALIGN UP0, UR5, UR5 ;  /* 0x00000005000575e3 */ /* 0x000e640008000800 */
[----:B-1----:R-:W-:Y:S01]  /*3060*/  MOV R3, UR5 ;  /* 0x0000000500037c02 */ /* 0x002fe20008000f00 */
[----:B------:R-:W-:Y:S05]  /*3070*/  BRA.U !UP0, `(.L_x_50) ;  /* 0xfffffffd08e87547 */ /* 0x000fea000b83ffff */
.L_x_49:
[-C--:B------:R-:W-:Y:S02]  /*3080*/  SHF.L.U32 R2, R2, R3.reuse, RZ ;  /* 0x0000000302027219 */ /* 0x080fe400000006ff */
[----:B------:R-:W-:Y:S01]  /*3090*/  SHF.L.U32 R0, R0, R3, RZ ;  /* 0x0000000300007219 */ /* 0x000fe200000006ff */
[----:B------:R-:W-:Y:S02]  /*30a0*/  IMAD.SHL.U32 R3, R3, 0x20, RZ ;  /* 0x0000002003037824 */ /* 0x000fe400078e00ff */
[----:B------:R1:W-:Y:S04]  /*30b0*/  ATOMS.OR RZ, [UR4+0x14], R2 ;  /* 0x00001402ffff798c */ /* 0x0003e8000b000004 */
[----:B------:R1:W-:Y:S04]  /*30c0*/  ATOMS.OR RZ, [UR4+0x18], R0 ;  /* 0x00001800ffff798c */ /* 0x0003e8000b000004 */
[----:B------:R1:W-:Y:S01]  /*30d0*/  STS [UR45+0x110], R3 ;  /* 0x00011003ff007988 */ /* 0x0003e2000800082d */
[----:B------:R-:W-:Y:S05]  /*30e0*/  BRA `(.L_x_48) ;  /* 0x0000000000107947 */ /* 0x000fea0003800000 */
.L_x_47:
[----:B------:R-:W-:Y:S02]  /*30f0*/  MOV R0, 0xffffffff ;  /* 0xffffffff00007802 */ /* 0x000fe40000000f00 */
[----:B------:R-:W-:-:S03]  /*3100*/  MOV R2, 0x3130 ;  /* 0x0000313000027802 */ /* 0x000fc60000000f00 */
[----:B------:R1:W-:Y:S04]  /*3110*/  STS [UR45+0x110], R0 ;  /* 0x00011000ff007988 */ /* 0x0003e8000800082d */
[----:B-1-3-5:R-:W-:Y:S05]  /*3120*/  CALL.REL.NOINC `($__internal_1_$__cuda_sm10x_tcgen05_guardrail_trap_phase_invalid_during_alloc) ;  /* 0x0000005000ac7944 */ /* 0x02afea0003c00000 */
.L_x_48:
[----:B------:R-:W-:Y:S05]  /*3130*/  WARPSYNC.ALL ;  /* 0x0000000000007948 */ /* 0x000fea0003800000 */
[----:B------:R-:W2:Y:S01]  /*3140*/  S2UR UR6, SR_CgaCtaId ;  /* 0x00000000000679c3 */ /* 0x000ea20000008800 */
[----:B------:R-:W-:Y:S01]  /*3150*/  UMOV UR4, 0x400 ;  /* 0x0000040000047882 */ /* 0x000fe20000000000 */
[----:B------:R-:W-:-:S06]  /*3160*/  NOP ;  /* 0x0000000000007918 */ /* 0x000fcc0000000000 */
[----:B------:R-:W-:Y:S06]  /*3170*/  BAR.ARV 0x6, 0xa0 ;  /* 0x0182800000007b1d */ /* 0x000fec0000002000 */
[----:B------:R-:W-:Y:S01]  /*3180*/  IMAD.MOV.U32 R8, RZ, RZ, 0x1 ;  /* 0x00000001ff087424 */ /* 0x000fe200078e00ff */
[----:B------:R-:W-:Y:S01]  /*3190*/  UMOV UR15, URZ ;  /* 0x000000ff000f7c82 */ /* 0x000fe20008000000 */
[----:B------:R-:W-:Y:S01]  /*31a0*/  UMOV UR14, URZ ;  /* 0x000000ff000e7c82 */ /* 0x000fe20008000000 */
[----:B------:R-:W-:Y:S01]  /*31b0*/  UMOV UR24, 0x0 ;  /* 0x0000000000187882 */ /* 0x000fe20000000000 */
[----:B------:R-:W-:Y:S01]  /*31c0*/  UMOV UR25, 0x8100010 ;  /* 0x0810001000197882 */ /* 0x000fe20000000000 */
[----:B------:R-:W-:Y:S01]  /*31d0*/  UMOV UR22, 0x0 ;  /* 0x0000000000167882 */ /* 0x000fe20000000000 */
[----:B------:R-:W-:Y:S01]  /*31e0*/  UMOV UR23, 0x8100010 ;  /* 0x0810001000177882 */ /* 0x000fe20000000000 */
[----:B------:R-:W-:Y:S01]  /*31f0*/  UMOV UR20, 0x0 ;  /* 0x0000000000147882 */ /* 0x000fe20000000000 */
[----:B------:R-:W-:Y:S01]  /*3200*/  UMOV UR21, 0x8100010 ;  /* 0x0810001000157882 */ /* 0x000fe20000000000 */
[----:B------:R-:W-:Y:S01]  /*3210*/  UMOV UR18, 0x0 ;  /* 0x0000000000127882 */ /* 0x000fe20000000000 */
[----:B--2---:R-:W-:Y:S01]  /*3220*/  ULEA UR6, UR6, UR4, 0x18 ;  /* 0x0000000406067291 */ /* 0x004fe2000f8ec0ff */
[----:B------:R-:W2:Y:S03]  /*3230*/  LDCU.64 UR4, c[0x0][0x388] ;  /* 0x00007100ff0477ac */ /* 0x000ea60008000a00 */
[----:B------:R-:W-:-:S02]  /*3240*/  UIADD3 UR9, UPT, UPT, UR6, 0x6400, URZ ;  /* 0x0000640006097890 */ /* 0x000fc4000fffe0ff */
[----:B------:R-:W-:-:S03]  /*3250*/  UIADD3 UR10, UPT, UPT, UR6, 0x26400, URZ ;  /* 0x00026400060a7890 */ /* 0x000fc6000fffe0ff */
[----:B------:R-:W1:Y:S01]  /*3260*/  LDS R9, [UR6+0x110] ;  /* 0x00011006ff097984 */ /* 0x000e620008000800 */
[----:B------:R-:W-:Y:S02]  /*3270*/  USHF.R.U32.HI UR9, URZ, 0x4, UR9 ;  /* 0x00000004ff097899 */ /* 0x000fe40008011609 */
[----:B------:R-:W-:Y:S02]  /*3280*/  USHF.R.U32.HI UR10, URZ, 0x4, UR10 ;  /* 0x00000004ff0a7899 */ /* 0x000fe4000801160a */
[----:B------:R-:W-:Y:S02]  /*3290*/  ULOP3.LUT UR9, UR9, 0x3fff, URZ, 0xc0, !UPT ;  /* 0x00003fff09097892 */ /* 0x000fe4000f8ec0ff */
[----:B------:R-:W-:Y:S02]  /*32a0*/  ULOP3.LUT UR10, UR10, 0x3fff, URZ, 0xc0, !UPT ;  /* 0x00003fff0a0a7892 */ /* 0x000fe4000f8ec0ff */
[----:B------:R-:W-:Y:S02]  /*32b0*/  ULOP3.LUT UR9, UR9, 0x10000, URZ, 0xfc, !UPT ;  /* 0x0001000009097892 */ /* 0x000fe4000f8efcff */
[----:B--2---:R-:W-:-:S02]  /*32c0*/  UIADD3 UR7, UPT, UPT, UR4, 0x3f, URZ ;  /* 0x0000003f04077890 */ /* 0x004fc4000fffe0ff */
[----:B------:R-:W-:Y:S02]  /*32d0*/  ULOP3.LUT UR10, UR10, 0x10000, URZ, 0xfc, !UPT ;  /* 0x000100000a0a7892 */ /* 0x000fe4000f8efcff */
[----:B------:R-:W-:Y:S01]  /*32e0*/  USHF.R.S32.HI UR4, URZ, 0x1f, UR7 ;  /* 0x0000001fff047899 */ /* 0x000fe20008011407 */
[----:B------:R-:W-:-:S03]  /*32f0*/  UMOV UR19, 0x8100010 ;  /* 0x0810001000137882 */ /* 0x000fc60000000000 */
[----:B------:R-:W-:-:S04]  /*3300*/  ULEA.HI UR7, UR4, UR7, URZ, 0x6 ;  /* 0x0000000704077291 */ /* 0x000fc8000f8f30ff */
[----:B------:R-:W-:-:S03]  /*3310*/  USHF.R.S32.HI UR7, URZ, 0x6, UR7 ;  /* 0x00000006ff077899 */ /* 0x000fc60008011407 */
[----:B------:R-:W2:Y:S01]  /*3320*/  LDCU UR4, c[0x0][0x390] ;  /* 0x00007200ff0477ac */ /* 0x000ea20008000800 */
[----:B------:R-:W-:Y:S02]  /*3330*/  UIMAD UR7, UR7, UR5, URZ ;  /* 0x00000005070772a4 */ /* 0x000fe4000f8e02ff */
[----:B------:R-:W-:-:S04]  /*3340*/  UIADD3 UR5, UPT, UPT, UR6, 0xc8, URZ ;  /* 0x000000c806057890 */ /* 0x000fc8000fffe0ff */
[----:B------:R-:W-:Y:S01]  /*3350*/  UPRMT UR5, URZ, 0x654, UR5 ;  /* 0x00000654ff057896 */ /* 0x000fe20008000005 */
[C---:B-1----:R-:W-:Y:S01]  /*3360*/  VIADD R3, R9.reuse, 0x40 ;  /* 0x0000004009037836 */ /* 0x042fe20000000000 */
[----:B------:R-:W-:Y:S01]  /*3370*/  LOP3.LUT R2, R9, 0xffff, RZ, 0xc0, !PT ;  /* 0x0000ffff09027812 */ /* 0x000fe200078ec0ff */
[----:B--2---:R-:W-:-:S03]  /*3380*/  UIMAD UR4, UR7, UR4, URZ ;  /* 0x00000004070472a4 */ /* 0x004fc6000f8e02ff */
[----:B------:R-:W-:Y:S01]  /*3390*/  LOP3.LUT R3, R3, 0xffff, RZ, 0xc0, !PT ;  /* 0x0000ffff03037812 */ /* 0x000fe200078ec0ff */
[----:B------:R-:W-:-:S04]  /*33a0*/  UIADD3 UR16, UPT, UPT, UR4, -0x1, URZ ;  /* 0xffffffff04107890 */ /* 0x000fc8000fffe0ff */
[----:B------:R1:W-:Y:S01]  /*33b0*/  STL.64 [R1], R2 ;  /* 0x0000000201007387 */ /* 0x0003e20000100a00 */
[----:B------:R-:W-:Y:S01]  /*33c0*/  UISETP.GE.AND UP2, UPT, UR4, 0x1, UPT ;  /* 0x000000010400788c */ /* 0x000fe2000bf46270 */
[----:B-1----:R-:W-:-:S10]  /*33d0*/  CS2R R2, SRZ ;  /* 0x0000000000027805 */ /* 0x002fd4000001ff00 */
.L_x_57:
[----:B-1----:R-:W-:-:S04]  /*33e0*/  SHF.L.U32 R4, R3, 0x1f, RZ ;  /* 0x0000001f03047819 */ /* 0x002fc800000006ff */
[----:B------:R-:W1:Y:S02]  /*33f0*/  SYNCS.PHASECHK.TRANS64.TRYWAIT P0, [UR6+0xc0], R4 ;  /* 0x0000c004ff0075a7 */ /* 0x000e640008001106 */
[----:B-12-4-:R-:W-:Y:S05]  /*3400*/  @!P0 BRA `(.L_x_51) ;  /* 0x0000004800908947 */ /* 0x016fea0003800000 */
.L_x_134:
[----:B-1----:R-:W1:Y:S01]  /*3410*/  LDS.128 R4, [UR6+0x100] ;  /* 0x00010006ff047984 */ /* 0x002e620008000c00 */
[----:B------:R-:W-:Y:S01]  /*3420*/  ULEA UR8, UR15, UR6, 0x3 ;  /* 0x000000060f087291 */ /* 0x000fe2000f8e18ff */
[----:B------:R-:W-:Y:S01]  /*3430*/  SHF.L.U32 R0, R8, 0x1f, RZ ;  /* 0x0000001f08007819 */ /* 0x000fe200000006ff */
[----:B------:R-:W-:Y:S01]  /*3440*/  @!PT LDS RZ, [RZ] ;  /* 0x00000000fffff984 */ /* 0x000fe20000000800 */
[----:B------:R-:W-:Y:S01]  /*3450*/  @!PT LDS RZ, [RZ] ;  /* 0x00000000fffff984 */ /* 0x000fe20000000800 */
[----:B------:R-:W-:Y:S01]  /*3460*/  @!PT LDS RZ, [RZ] ;  /* 0x00000000fffff984 */ /* 0x000fe20000000800 */
[----:B------:R-:W-:Y:S01]  /*3470*/  @!PT LDS RZ, [RZ] ;  /* 0x00000000fffff984 */ /* 0x000fe20000000800 */
[----:B------:R2:W-:Y:S06]  /*3480*/  MEMBAR.ALL.CTA ;  /* 0x0000000000007992 */ /* 0x0005ec0000008000 */
[----:B--2---:R-:W2:Y:S02]  /*3490*/  FENCE.VIEW.ASYNC.S ;  /* 0x00000000000073c6 */ /* 0x004ea40000000000 */
[----:B--2---:R-:W-:Y:S01]  /*34a0*/  SYNCS.ARRIVE.TRANS64.RED.A1T0 RZ, [UR5], RZ ;  /* 0x000000ffffff79a7 */ /* 0x004fe20008100405 */
[----:B------:R-:W2:Y:S01]  /*34b0*/  SYNCS.PHASECHK.TRANS64.TRYWAIT P0, [UR8+0xe0], R0 ;  /* 0x0000e000ff0075a7 */ /* 0x000ea20008001108 */
[----:B-1----:R-:W-:Y:S01]  /*34c0*/  LOP3.LUT P3, RZ, R6, 0x1, RZ, 0xc0, !PT ;  /* 0x0000000106ff7812 */ /* 0x002fe2000786c0ff */
[----:B--2---:R-:W-:-:S12]  /*34d0*/  @!P0 BRA `(.L_x_52) ;  /* 0x0000004800748947 */ /* 0x004fd80003800000 */
.L_x_136:
[----:B------:R-:W-:Y:S05]  /*34e0*/  BRA.U !UP2, `(.L_x_53) ;  /* 0x000000010af07547 */ /* 0x000fea000b800000 */
[----:B-1----:R-:W-:Y:S01]  /*34f0*/  IMAD.U32 R0, RZ, RZ, UR15 ;  /* 0x0000000fff007e24 */ /* 0x002fe2000f8e00ff */
[----:B------:R-:W-:-:S04]  /*3500*/  ULEA UR4, UR14, UR6, 0x3 ;  /* 0x000000060e047291 */ /* 0x000fc8000f8e18ff */
[----:B------:R-:W-:-:S05]  /*3510*/  LEA R0, R0, R1, 0x2 ;  /* 0x0000000100007211 */ /* 0x000fca00078e10ff */
[----:B------:R1:W5:Y:S01]  /*3520*/  LDL R4, [R0] ;  /* 0x0000000000047983 */ /* 0x0003620000100800 */
[----:B------:R-:W-:Y:S01]  /*3530*/  UPLOP3.LUT UP3, UPT, UPT, UPT, UPT, 0x40, 0x4 ;  /* 0x000000000004789c */ /* 0x000fe20003f6e870 */
[----:B------:R-:W-:Y:S01]  /*3540*/  UMOV UR13, UR16 ;  /* 0x00000010000d7c82 */ /* 0x000fe20008000000 */
[----:B------:R-:W-:Y:S01]  /*3550*/  UMOV UR12, UR14 ;  /* 0x0000000e000c7c82 */ /* 0x000fe20008000000 */
[----:B-1----:R-:W-:-:S04]  /*3560*/  SHF.L.U32 R0, R2, 0x1f, RZ ;  /* 0x0000001f02007819 */ /* 0x002fc800000006ff */
[----:B------:R1:W2:Y:S04]  /*3570*/  SYNCS.PHASECHK.TRANS64.TRYWAIT P2, [UR4], R0 ;  /* 0x00000000ff0075a7 */ /* 0x0002a80008041104 */
.L_x_56:
[----:B----4-:R-:W-:Y:S01]  /*3580*/  ULEA UR7, UR12, UR6, 0x3 ;  /* 0x000000060c077291 */ /* 0x010fe2000f8e18ff */
[----:B-12---:R-:W-:Y:S11]  /*3590*/  @P2 BRA `(.L_x_54) ;  /* 0x00000000000c2947 */ /* 0x006ff60003800000 */
[----:B------:R-:W-:Y:S04]  /*35a0*/  SHF.L.U32 R5, R2, 0x1f, RZ ;  /* 0x0000001f02057819 */ /* 0x000fe800000006ff */
[----:B------:R-:W2:Y:S02]  /*35b0*/  SYNCS.PHASECHK.TRANS64.TRYWAIT P0, [UR7], R5 ;  /* 0x00000005ff0075a7 */ /* 0x000ea40008001107 */
[----:B--2---:R-:W-:Y:S05]  /*35c0*/  @!P0 BRA `(.L_x_55) ;  /* 0x0000004800508947 */ /* 0x004fea0003800000 */
.L_x_54:
[----:B------:R-:W-:Y:S01]  /*35d0*/  UISETP.NE.AND UP0, UPT, UR13, URZ, UPT ;  /* 0x000000ff0d00728c */ /* 0x000fe2000bf05270 */
[----:B------:R-:W-:Y:S01]  /*35e0*/  PLOP3.LUT P2, PT, PT, PT, PT, 0x80, 0x8 ;  /* 0x000000000008781c */ /* 0x000fe20003f4f070 */
[----:B------:R-:W-:Y:S01]  /*35f0*/  UIADD3 UR14, UPT, UPT, UR12, 0x1, URZ ;  /* 0x000000010c0e7890 */ /* 0x000fe2000fffe0ff */
[----:B------:R-:W-:Y:S03]  /*3600*/  ELECT P1, URZ, PT ;  /* 0x0000000000ff782f */ /* 0x000fe60003820000 */
[----:B------:R-:W-:Y:S01]  /*3610*/  UISETP.NE.AND UP1, UPT, UR14, 0x8, UPT ;  /* 0x000000080e00788c */ /* 0x000fe2000bf25270 */
[----:B------:R-:W-:Y:S01]  /*3620*/  PLOP3.LUT P0, PT, PT, PT, UP0, 0x80, 0x8 ;  /* 0x000000000008781c */ /* 0x000fe20003f0f008 */
[----:B------:R-:W-:Y:S02]  /*3630*/  ULEA UR26, UR12, UR10, 0x9 ;  /* 0x0000000a0c1a7291 */ /* 0x000fe4000f8e48ff */
[----:B------:R-:W-:Y:S02]  /*3640*/  USEL UR11, URZ, 0x1, UP1 ;  /* 0x00000001ff0b7887 */ /* 0x000fe40008800000 */
[----:B------:R-:W-:Y:S02]  /*3650*/  USEL UR14, UR14, URZ, UP1 ;  /* 0x000000ff0e0e7287 */ /* 0x000fe40008800000 */
[----:B------:R-:W-:Y:S02]  /*3660*/  ULEA UR28, UR12, UR9, 0xa ;  /* 0x000000090c1c7291 */ /* 0x000fe4000f8e50ff */
[----:B------:R-:W-:Y:S01]  /*3670*/  @UP0 ULEA UR4, UR14, UR6, 0x3 ;  /* 0x000000060e040291 */ /* 0x000fe2000f8e18ff */
[----:B------:R-:W-:Y:S01]  /*3680*/  LOP3.LUT R2, R2, UR11, RZ, 0x3c, !PT ;  /* 0x0000000b02027c12 */ /* 0x000fe2000f8e3cff */
[----:B------:R-:W-:Y:S02]  /*3690*/  UIADD3 UR36, UPT, UPT, UR26, 0x2, URZ ;  /* 0x000000021a247890 */ /* 0x000fe4000fffe0ff */
[----:B------:R-:W-:Y:S01]  /*36a0*/  UIADD3 UR34, UPT, UPT, UR28, 0x2, URZ ;  /* 0x000000021c227890 */ /* 0x000fe2000fffe0ff */
[----:B-1----:R-:W-:Y:S01]  /*36b0*/  @P0 SHF.L.U32 R0, R2, 0x1f, RZ ;  /* 0x0000001f02000819 */ /* 0x002fe200000006ff */
[----:B------:R-:W-:Y:S02]  /*36c0*/  UIADD3 UR32, UPT, UPT, UR26, 0x4, URZ ;  /* 0x000000041a207890 */ /* 0x000fe4000fffe0ff */
[----:B------:R-:W-:Y:S01]  /*36d0*/  UIADD3 UR30, UPT, UPT, UR28, 0x4, URZ ;  /* 0x000000041c1e7890 */ /* 0x000fe2000fffe0ff */
[----:B------:R4:W1:Y:S01]  /*36e0*/  @P0 SYNCS.PHASECHK.TRANS64.TRYWAIT P2, [UR4], R0 ;  /* 0x00000000ff0005a7 */ /* 0x0008620008041104 */
[----:B------:R-:W-:Y:S02]  /*36f0*/  ELECT P0, URZ, PT ;  /* 0x0000000000ff782f */ /* 0x000fe40003800000 */
[C---:B-----5:R-:W-:Y:S01]  /*3700*/  @P1 R2UR.BROADCAST UR4, R4.reuse ;  /* 0x00000000040412ca */ /* 0x060fe200008e0000 */
[----:B------:R-:W-:Y:S10]  /*3710*/  UIADD3 UR7, UPT, UPT, UR7, 0x40, URZ ;  /* 0x0000004007077890 */ /* 0x000ff4000fffe0ff */
[C---:B------:R-:W-:Y:S02]  /*3720*/  @P0 R2UR.BROADCAST UR11, R4.reuse ;  /* 0x00000000040b02ca */ /* 0x040fe400008e0000 */
[----:B------:R-:W-:Y:S01]  /*3730*/  ELECT P0, URZ, PT ;  /* 0x0000000000ff782f */ /* 0x000fe20003800000 */
[----:B------:R-:W-:Y:S01]  /*3740*/  UMOV UR27, 0x40004040 ;  /* 0x40004040001b7882 */ /* 0x000fe20000000000 */
[----:B------:R-:W-:Y:S01]  /*3750*/  UMOV UR29, 0x40004040 ;  /* 0x40004040001d7882 */ /* 0x000fe20000000000 */
[----:B------:R-:W-:Y:S01]  /*3760*/  UMOV UR37, 0x40004040 ;  /* 0x4000404000257882 */ /* 0x000fe20000000000 */
[----:B------:R-:W-:Y:S01]  /*3770*/  UMOV UR35, 0x40004040 ;  /* 0x4000404000237882 */ /* 0x000fe20000000000 */
[----:B------:R-:W-:Y:S01]  /*3780*/  UMOV UR33, 0x40004040 ;  /* 0x4000404000217882 */ /* 0x000fe20000000000 */
[----:B------:R-:W-:Y:S01]  /*3790*/  UMOV UR31, 0x40004040 ;  /* 0x40004040001f7882 */ /* 0x000fe20000000000 */
[----:B------:R-:W-:Y:S01]  /*37a0*/  UMOV UR12, UR14 ;  /* 0x0000000e000c7c82 */ /* 0x000fe20008000000 */
[----:B------:R2:W-:Y:S01]  /*37b0*/  UTCHMMA gdesc[UR28], gdesc[UR26], tmem[UR4], tmem[UR24], idesc[UR25], UP3 ;  /* 0x00ff181a1c0075ea */ /* 0x0005e20009800004 */
[----:B------:R-:W-:Y:S02]  /*37c0*/  UPLOP3.LUT UP3, UPT, UPT, UPT, UPT, 0x80, 0x8 ;  /* 0x000000000008789c */ /* 0x000fe40003f6f070 */
[----:B------:R3:W-:Y:S01]  /*37d0*/  UTCHMMA gdesc[UR34], gdesc[UR36], tmem[UR11], tmem[UR22], idesc[UR23], UPT ;  /* 0x00ff1624220075ea */ /* 0x0007e2000b80000b */
[----:B--2---:R-:W-:Y:S01]  /*37e0*/  UIADD3 UR26, UPT, UPT, UR26, 0x6, URZ ;  /* 0x000000061a1a7890 */ /* 0x004fe2000fffe0ff */
[C---:B------:R-:W-:Y:S02]  /*37f0*/  @P0 R2UR.BROADCAST UR4, R4.reuse ;  /* 0x00000000040402ca */ /* 0x040fe400008e0000 */
[----:B------:R-:W-:Y:S11]  /*3800*/  ELECT P0, URZ, PT ;  /* 0x0000000000ff782f */ /* 0x000ff60003800000 */
[----:B------:R-:W-:Y:S02]  /*3810*/  @!UPT UIADD3 URZ, UPT, UPT, URZ, URZ, URZ ;  /* 0x000000fffffff290 */ /* 0x000fe4000fffe0ff */
[----:B---3--:R-:W-:Y:S01]  /*3820*/  @P0 R2UR.BROADCAST UR11, R4 ;  /* 0x00000000040b02ca */ /* 0x008fe200008e0000 */
[----:B------:R-:W-:Y:S01]  /*3830*/  UIADD3 UR28, UPT, UPT, UR28, 0x6, URZ ;  /* 0x000000061c1c7890 */ /* 0x000fe2000fffe0ff */
[----:B------:R2:W-:Y:S11]  /*3840*/  UTCHMMA gdesc[UR30], gdesc[UR32], tmem[UR4], tmem[UR20], idesc[UR21], UPT ;  /* 0x00ff14201e0075ea */ /* 0x0005f6000b800004 */
[----:B------:R4:W-:Y:S01]  /*3850*/  UTCHMMA gdesc[UR28], gdesc[UR26], tmem[UR11], tmem[UR18], idesc[UR19], UPT ;  /* 0x00ff121a1c0075ea */ /* 0x0009e2000b80000b */
[----:B------:R4:W-:Y:S01]  /*3860*/  UTCBAR [UR7], URZ ;  /* 0x000000ff070073e9 */ /* 0x0009e200080000ff */
[----:B--2---:R-:W-:Y:S02]  /*3870*/  UIADD3 UR4, UPT, UPT, UR13, 0x1, URZ ;  /* 0x000000010d047890 */ /* 0x004fe4000fffe0ff */
[----:B------:R-:W-:Y:S02]  /*3880*/  UIADD3 UR13, UPT, UPT, UR13, -0x1, URZ ;  /* 0xffffffff0d0d7890 */ /* 0x000fe4000fffe0ff */
[----:B------:R-:W-:Y:S09]  /*3890*/  UISETP.GT.U32.AND UP0, UPT, UR4, 0x1, UPT ;  /* 0x000000010400788c */ /* 0x000ff2000bf04070 */
[----:B------:R-:W-:Y:S05]  /*38a0*/  BRA.U UP0, `(.L_x_56) ;  /* 0xfffffffd00347547 */ /* 0x000fea000b83ffff */
.L_x_53:
[----:B------:R-:W-:Y:S01]  /*38b0*/  UIADD3 UR15, UPT, UPT, UR15, 0x1, URZ ;  /* 0x000000010f0f7890 */ /* 0x000fe2000fffe0ff */
[----:B------:R-:W-:Y:S01]  /*38c0*/  LOP3.LUT R3, R3, 0x1, RZ, 0x3c, !PT ;  /* 0x0000000103037812 */ /* 0x000fe200078e3cff */
[----:B------:R-:W-:Y:S02]  /*38d0*/  UIADD3 UR8, UPT, UPT, UR8, 0xd0, URZ ;  /* 0x000000d008087890 */ /* 0x000fe4000fffe0ff */
[----:B------:R-:W-:-:S04]  /*38e0*/  UISETP.NE.AND UP0, UPT, UR15, 0x2, UPT ;  /* 0x000000020f00788c */ /* 0x000fc8000bf05270 */
[----:B------:R-:W-:Y:S02]  /*38f0*/  USEL UR4, URZ, 0x1, UP0 ;  /* 0x00000001ff047887 */ /* 0x000fe40008000000 */
[----:B------:R-:W-:Y:S01]  /*3900*/  USEL UR15, UR15, URZ, UP0 ;  /* 0x000000ff0f0f7287 */ /* 0x000fe20008000000 */
[----:B------:R2:W-:Y:S03]  /*3910*/  UTCBAR [UR8], URZ ;  /* 0x000000ff080073e9 */ /* 0x0005e600080000ff */
[----:B------:R-:W-:Y:S01]  /*3920*/  LOP3.LUT R8, R8, UR4, RZ, 0x3c, !PT ;  /* 0x0000000408087c12 */ /* 0x000fe2000f8e3cff */
[----:B------:R-:W-:Y:S07]  /*3930*/  @P3 BRA `(.L_x_57) ;  /* 0xfffffff800a83947 */ /* 0x000fee000383ffff */
[----:B------:R-:W3:Y:S01]  /*3940*/  S2UR UR4, SR_CgaCtaId ;  /* 0x00000000000479c3 */ /* 0x000ee20000008800 */
[----:B------:R-:W-:Y:S01]  /*3950*/  ELECT P0, URZ, PT ;  /* 0x0000000000ff782f */ /* 0x000fe20003800000 */
[----:B-1--4-:R-:W-:Y:S01]  /*3960*/  IMAD.MOV.U32 R0, RZ, RZ, 0x1 ;  /* 0x00000001ff007424 */ /* 0x012fe200078e00ff */
[----:B------:R-:W-:Y:S01]  /*3970*/  UIADD3 UR6, UPT, UPT, UR6, 0xe0, URZ ;  /* 0x000000e006067890 */ /* 0x000fe2000fffe0ff */
[----:B------:R-:W-:Y:S01]  /*3980*/  SHF.L.U32 R2, R8, 0x1f, RZ ;  /* 0x0000001f08027819 */ /* 0x000fe200000006ff */
[----:B------:R-:W-:-:S03]  /*3990*/  UMOV UR5, 0x40 ;  /* 0x0000004000057882 */ /* 0x000fc60000000000 */
[----:B------:R-:W-:Y:S01]  /*39a0*/  UVIRTCOUNT.DEALLOC.SMPOOL 0x80 ;  /* 0x000000800000784c */ /* 0x000fe20000000000 */
[----:B---3--:R-:W-:Y:S02]  /*39b0*/  ULEA UR4, UR4, UR5, 0x18 ;  /* 0x0000000504047291 */ /* 0x008fe4000f8ec0ff */
[----:B------:R-:W-:-:S07]  /*39c0*/  ULEA UR5, UR15, UR6, 0x3 ;  /* 0x000000060f057291 */ /* 0x000fce000f8e18ff */
[----:B------:R1:W-:Y:S02]  /*39d0*/  @P0 STS.U8 [UR4+0x1c], R0 ;  /* 0x00001c00ff000988 */ /* 0x0003e40008000004 */
[----:B------:R-:W3:Y:S02]  /*39e0*/  SYNCS.PHASECHK.TRANS64.TRYWAIT P0, [UR5], R2 ;  /* 0x00000002ff0075a7 */ /* 0x000ee40008001105 */
[----:B-1-3--:R-:W-:Y:S05]  /*39f0*/  @!P0 BRA `(.L_x_58) ;  /* 0x00000044005c8947 */ /* 0x00afea0003800000 */
.L_x_139:
[----:B------:R-:W-:-:S04]  /*3a00*/  UIADD3 UR7, UPT, UPT, UR15, 0x1, URZ ;  /* 0x000000010f077890 */ /* 0x000fc8000fffe0ff */
[----:B------:R-:W-:-:S04]  /*3a10*/  UISETP.NE.AND UP0, UPT, UR7, 0x2, UPT ;  /* 0x000000020700788c */ /* 0x000fc8000bf05270 */
[----:B------:R-:W-:Y:S02]  /*3a20*/  USEL UR5, URZ, 0x1, UP0 ;  /* 0x00000001ff057887 */ /* 0x000fe40008000000 */
[----:B------:R-:W-:-:S04]  /*3a30*/  USEL UR7, UR7, URZ, UP0 ;  /* 0x000000ff07077287 */ /* 0x000fc80008000000 */
[----:B------:R-:W-:Y:S01]  /*3a40*/  ULEA UR7, UR7, UR6, 0x3 ;  /* 0x0000000607077291 */ /* 0x000fe2000f8e18ff */
[----:B-1----:R-:W-:-:S04]  /*3a50*/  LOP3.LUT R2, R8, UR5, RZ, 0x3c, !PT ;  /* 0x0000000508027c12 */ /* 0x002fc8000f8e3cff */
[----:B------:R-:W-:-:S04]  /*3a60*/  SHF.L.U32 R2, R2, 0x1f, RZ ;  /* 0x0000001f02027819 */ /* 0x000fc800000006ff */
[----:B------:R-:W1:Y:S02]  /*3a70*/  SYNCS.PHASECHK.TRANS64.TRYWAIT P0, [UR7], R2 ;  /* 0x00000002ff0075a7 */ /* 0x000e640008001107 */
[----:B-1----:R-:W-:Y:S05]  /*3a80*/  @!P0 BRA `(.L_x_59) ;  /* 0x0000004400508947 */ /* 0x002fea0003800000 */
.L_x_141:
[----:B------:R-:W-:Y:S01]  /*3a90*/  NOP ;  /* 0x0000000000007918 */ /* 0x000fe20000000000 */
[----:B-1----:R-:W1:Y:S01]  /*3aa0*/  LDS R0, [UR4+0x14] ;  /* 0x00001404ff007984 */ /* 0x002e620008000800 */
[----:B------:R-:W-:Y:S01]  /*3ab0*/  LOP3.LUT R3, R9, 0xffff, RZ, 0xc0, !PT ;  /* 0x0000ffff09037812 */ /* 0x000fe200078ec0ff */
[----:B------:R-:W-:-:S03]  /*3ac0*/  IMAD.MOV.U32 R2, RZ, RZ, 0xffff ;  /* 0x0000ffffff027424 */ /* 0x000fc600078e00ff */
[----:B------:R-:W-:-:S04]  /*3ad0*/  SHF.R.U32.HI R3, RZ, 0x5, R3 ;  /* 0x00000005ff037819 */ /* 0x000fc80000011603 */
[----:B------:R-:W-:-:S04]  /*3ae0*/  SHF.L.U32 R2, R2, R3, RZ ;  /* 0x0000000302027219 */ /* 0x000fc800000006ff */
[----:B-1----:R-:W-:-:S04]  /*3af0*/  LOP3.LUT R0, R0, R2, RZ, 0xc0, !PT ;  /* 0x0000000200007212 */ /* 0x002fc800078ec0ff */
[----:B------:R-:W-:Y:S01]  /*3b00*/  ISETP.NE.AND P0, PT, R0, R2, PT ;  /* 0x000000020000720c */ /* 0x000fe20003f05270 */
[----:B------:R-:W-:-:S05]  /*3b10*/  IMAD.MOV.U32 R0, RZ, RZ, 0x1 ;  /* 0x00000001ff007424 */ /* 0x000fca00078e00ff */
[----:B------:R-:W-:-:S07]  /*3b20*/  SHF.L.U32 R0, R0, R3, RZ ;  /* 0x0000000300007219 */ /* 0x000fce00000006ff */
[----:B------:R-:W-:Y:S05]  /*3b30*/  @P0 BRA `(.L_x_60) ;  /* 0x00000000005c0947 */ /* 0x000fea0003800000 */
[----:B------:R-:W1:Y:S02]  /*3b40*/  LDS R3, [UR4+0x18] ;  /* 0x00001804ff037984 */ /* 0x000e640008000800 */
[----:B-1----:R-:W-:-:S04]  /*3b50*/  LOP3.LUT R3, R3, R0, RZ, 0xc0, !PT ;  /* 0x0000000003037212 */ /* 0x002fc800078ec0ff */
[----:B------:R-:W-:-:S13]  /*3b60*/  ISETP.NE.AND P0, PT, R3, R0, PT ;  /* 0x000000000300720c */ /* 0x000fda0003f05270 */
[----:B------:R-:W-:Y:S05]  /*3b70*/  @P0 BRA `(.L_x_61) ;  /* 0x0000000000400947 */ /* 0x000fea0003800000 */
[----:B--2---:R-:W-:Y:S01]  /*3b80*/  R2UR UR8, R2 ;  /* 0x00000000020872ca */ /* 0x004fe200000e0000 */
[----:B------:R-:W1:Y:S01]  /*3b90*/  S2R R3, SR_LANEID ;  /* 0x0000000000037919 */ /* 0x000e620000000000 */
[----:B------:R-:W-:Y:S01]  /*3ba0*/  LOP3.LUT R0, RZ, R0, RZ, 0x33, !PT ;  /* 0x00000000ff007212 */ /* 0x000fe200078e33ff */
[----:B------:R-:W-:Y:S02]  /*3bb0*/  VOTEU.ANY UR7, UPT, PT ;  /* 0x0000000000077886 */ /* 0x000fe400038e0100 */
[----:B------:R-:W-:Y:S01]  /*3bc0*/  UFLO.U32 UR7, UR7 ;  /* 0x00000007000772bd */ /* 0x000fe200080e0000 */
[----:B------:R-:W2:Y:S07]  /*3bd0*/  REDUX UR5, R0 ;  /* 0x00000000000573c4 */ /* 0x000eae0000000000 */
[----:B------:R-:W-:-:S06]  /*3be0*/  ULOP3.LUT UR8, URZ, UR8, URZ, 0x33, !UPT ;  /* 0x00000008ff087292 */ /* 0x000fcc000f8e33ff */
[----:B------:R-:W-:-:S04]  /*3bf0*/  IMAD.U32 R2, RZ, RZ, UR8 ;  /* 0x00000008ff027e24 */ /* 0x000fc8000f8e00ff */
[----:B------:R-:W3:Y:S02]  /*3c00*/  REDUX UR6, R2 ;  /* 0x00000000020673c4 */ /* 0x000ee40000000000 */
[----:B------:R4:W-:Y:S01]  /*3c10*/  UTCATOMSWS.AND URZ, UR8 ;  /* 0x0000000800ff79e3 */ /* 0x0009e20008000000 */
[----:B--2---:R-:W-:Y:S01]  /*3c20*/  IMAD.U32 R0, RZ, RZ, UR5 ;  /* 0x00000005ff007e24 */ /* 0x004fe2000f8e00ff */
[----:B-1----:R-:W-:Y:S01]  /*3c30*/  ISETP.EQ.U32.AND P0, PT, R3, UR7, PT ;  /* 0x0000000703007c0c */ /* 0x002fe2000bf02070 */
[----:B---3--:R-:W-:-:S12]  /*3c40*/  IMAD.U32 R2, RZ, RZ, UR6 ;  /* 0x00000006ff027e24 */ /* 0x008fd8000f8e00ff */
[----:B------:R4:W-:Y:S04]  /*3c50*/  @P0 ATOMS.AND RZ, [UR4+0x14], R2 ;  /* 0x00001402ffff098c */ /* 0x0009e8000a800004 */
[----:B------:R4:W-:Y:S01]  /*3c60*/  @P0 ATOMS.AND RZ, [UR4+0x18], R0 ;  /* 0x00001800ffff098c */ /* 0x0009e2000a800004 */
[----:B------:R-:W-:Y:S05]  /*3c70*/  BRA `(.L_x_62) ;  /* 0x0000000000147947 */ /* 0x000fea0003800000 */
.L_x_61:
[----:B------:R-:W-:Y:S02]  /*3c80*/  MOV R2, 0x3ca0 ;  /* 0x00003ca000027802 */ /* 0x000fe40000000f00 */
[----:B--2--5:R-:W-:Y:S05]  /*3c90*/  CALL.REL.NOINC `($__internal_0_$__cuda_sm10x_tcgen05_guardrail_trap_col_being_dealloced_not_returned_by_alloc) ;  /* 0x0000004400c47944 */ /* 0x024fea0003c00000 */
[----:B------:R-:W-:Y:S05]  /*3ca0*/  BRA `(.L_x_62) ;  /* 0x0000000000087947 */ /* 0x000fea0003800000 */
.L_x_60:
[----:B------:R-:W-:Y:S02]  /*3cb0*/  MOV R2, 0x3cd0 ;  /* 0x00003cd000027802 */ /* 0x000fe40000000f00 */
[----:B--2--5:R-:W-:Y:S05]  /*3cc0*/  CALL.REL.NOINC `($__internal_2_$__cuda_sm10x_tcgen05_guardrail_trap_unallocated_columns_being_dealloced) ;  /* 0x0000004400d07944 */ /* 0x024fea0003c00000 */
.L_x_62:
[----:B------:R-:W-:Y:S01]  /*3cd0*/  NOP ;  /* 0x0000000000007918 */ /* 0x000fe20000000000 */
[----:B----4-:R-:W-:Y:S05]  /*3ce0*/  EXIT ;  /* 0x000000000000794d */ /* 0x010fea0003800000 */
.L_x_46:
[----:B------:R-:W-:-:S09]  /*3cf0*/  UISETP.NE.OR UP1, UPT, UR6, 0x3, !UP1 ;  /* 0x000000030600788c */ /* 0x000fd2000cf25670 */
[----:B------:R-:W-:Y:S05]  /*3d00*/  BRA.U UP1, `(.L_x_63) ;  /* 0x0000000d01e87547 */ /* 0x000fea000b800000 */
[----:B------:R-:W1:Y:S01]  /*3d10*/  LDC.64 R8, c[0x0][0x888] ;  /* 0x00022200ff087b82 */ /* 0x000e620000000a00 */
[----:B------:R-:W-:Y:S01]  /*3d20*/  UMOV UR7, 0x400 ;  /* 0x0000040000077882 */ /* 0x000fe20000000000 */
[----:B------:R-:W-:Y:S01]  /*3d30*/  IMAD.MOV.U32 R35, RZ, RZ, 0x1 ;  /* 0x00000001ff237424 */ /* 0x000fe200078e00ff */
[----:B------:R-:W-:Y:S01]  /*3d40*/  ULEA UR7, UR45, UR7, 0x18 ;  /* 0x000000072d077291 */ /* 0x000fe2000f8ec0ff */
[----:B------:R-:W-:Y:S01]  /*3d50*/  IMAD.MOV.U32 R34, RZ, RZ, RZ ;  /* 0x000000ffff227224 */ /* 0x000fe200078e00ff */
[----:B------:R-:W-:Y:S02]  /*3d60*/  UPLOP3.LUT UP0, UPT, UPT, UPT, UPT, 0x40, 0x4 ;  /* 0x000000000004789c */ /* 0x000fe40003f0e870 */
[----:B------:R-:W-:Y:S01]  /*3d70*/  UIADD3 UR6, UPT, UPT, UR7, 0xc8, URZ ;  /* 0x000000c807067890 */ /* 0x000fe2000fffe0ff */
[----:B------:R-:W2:Y:S01]  /*3d80*/  LDC.64 R32, c[0x0][0x988] ;  /* 0x00026200ff207b82 */ /* 0x000ea20000000a00 */
[----:B------:R-:W-:Y:S02]  /*3d90*/  UMOV UR18, URZ ;  /* 0x000000ff00127c82 */ /* 0x000fe40008000000 */
[----:B------:R-:W-:-:S05]  /*3da0*/  UPRMT UR6, URZ, 0x654, UR6 ;  /* 0x00000654ff067896 */ /* 0x000fca0008000006 */
[----:B------:R-:W4:Y:S08]  /*3db0*/  LDC.64 R26, c[0x0][0x980] ;  /* 0x00026000ff1a7b82 */ /* 0x000f300000000a00 */
[----:B------:R-:W3:Y:S01]  /*3dc0*/  LDC R0, c[0x0][0xb30] ;  /* 0x0002cc00ff007b82 */ /* 0x000ee20000000800 */
[----:B-1----:R-:W-:-:S04]  /*3dd0*/  ISETP.NE.U32.AND P0, PT, R8, RZ, PT ;  /* 0x000000ff0800720c */ /* 0x002fc80003f05070 */
[----:B------:R-:W-:-:S03]  /*3de0*/  ISETP.NE.AND.EX P0, PT, R9, RZ, PT, P0 ;  /* 0x000000ff0900720c */ /* 0x000fc60003f05300 */
[----:B------:R-:W1:Y:S01]  /*3df0*/  LDC R19, c[0x0][0x370] ;  /* 0x0000dc00ff137b82 */ /* 0x000e620000000800 */
[C---:B--2---:R-:W-:Y:S02]  /*3e00*/  ISETP.NE.AND P2, PT, R33.reuse, 0x1, PT ;  /* 0x000000012100780c */ /* 0x044fe40003f45270 */
[----:B------:R-:W-:Y:S01]  /*3e10*/  R2UR UR4, R33 ;  /* 0x00000000210472ca */ /* 0x000fe200000e0000 */
[----:B------:R-:W-:-:S04]  /*3e20*/  IMAD.MOV.U32 R33, RZ, RZ, 0x2000 ;  /* 0x00002000ff217424 */ /* 0x000fc800078e00ff */
[----:B------:R-:W2:Y:S01]  /*3e30*/  LDC R3, c[0x0][0xb0c] ;  /* 0x0002c300ff037b82 */ /* 0x000ea20000000800 */
[----:B----4-:R-:W-:Y:S01]  /*3e40*/  R2UR UR5, R26 ;  /* 0x000000001a0572ca */ /* 0x010fe200000e0000 */
[----:B------:R-:W-:-:S04]  /*3e50*/  VOTEU.ANY UP3, P0 ;  /* 0x0000000000ff7886 */ /* 0x000fc80000060100 */
[----:B------:R-:W-:Y:S02]  /*3e60*/  VOTEU.ANY UP2, P2 ;  /* 0x0000000000ff7886 */ /* 0x000fe40001040100 */
[----:B------:R-:W4:Y:S01]  /*3e70*/  LDC R15, c[0x0][0xb20] ;  /* 0x0002c800ff0f7b82 */ /* 0x000f220000000800 */
[----:B---3--:R-:W-:-:S07]  /*3e80*/  ISETP.NE.AND P1, PT, R0, 0x1, PT ;  /* 0x000000010000780c */ /* 0x008fce0003f25270 */
[----:B------:R-:W3:Y:S08]  /*3e90*/  LDC.64 R36, c[0x0][0x348] ;  /* 0x0000d200ff247b82 */ /* 0x000ef00000000a00 */
[----:B------:R-:W1:Y:S08]  /*3ea0*/  LDC.64 R22, c[0x0][0xb10] ;  /* 0x0002c400ff167b82 */ /* 0x000e700000000a00 */
[----:B------:R-:W1:Y:S08]  /*3eb0*/  LDC.64 R6, c[0x0][0xb18] ;  /* 0x0002c600ff067b82 */ /* 0x000e700000000a00 */
[----:B------:R-:W1:Y:S08]  /*3ec0*/  LDC.64 R4, c[0x0][0xb28] ;  /* 0x0002ca00ff047b82 */ /* 0x000e700000000a00 */
[----:B------:R-:W1:Y:S08]  /*3ed0*/  LDC.64 R20, c[0x0][0x890] ;  /* 0x00022400ff147b82 */ /* 0x000e700000000a00 */
[----:B------:R-:W1:Y:S08]  /*3ee0*/  LDC.64 R24, c[0x0][0x990] ;  /* 0x00026400ff187b82 */ /* 0x000e700000000a00 */
[----:B--234-:R-:W1:Y:S02]  /*3ef0*/  LDC R16, c[0x0][0x374] ;  /* 0x0000dd00ff107b82 */ /* 0x01ce640000000800 */
.L_x_72:
[----:B------:R-:W-:Y:S04]  /*3f00*/  SHF.L.U32 R2, R34, 0x1f, RZ ;  /* 0x0000001f22027819 */ /* 0x000fe800000006ff */
[----:B--2---:R-:W2:Y:S02]  /*3f10*/  SYNCS.PHASECHK.TRANS64.TRYWAIT P0, [UR7+0xc0], R2 ;  /* 0x0000c002ff0075a7 */ /* 0x004ea40008001107 */
[----:B--2---:R-:W-:Y:S05]  /*3f20*/  @!P0 BRA `(.L_x_64) ;  /* 0x0000004000408947 */ /* 0x004fea0003800000 */
.L_x_143:
[----:B------:R-:W3:Y:S01]  /*3f30*/  LDS.128 R28, [UR7+0x100] ;  /* 0x00010007ff1c7984 */ /* 0x000ee20008000c00 */
[----:B------:R-:W-:Y:S01]  /*3f40*/  ISETP.GE.AND P0, PT, R40, 0x1, PT ;  /* 0x000000012800780c */ /* 0x000fe20003f06270 */
[----:B------:R-:W-:Y:S01]  /*3f50*/  @!PT LDS RZ, [RZ] ;  /* 0x00000000fffff984 */ /* 0x000fe20000000800 */
[----:B------:R-:W-:Y:S01]  /*3f60*/  @!PT LDS RZ, [RZ] ;  /* 0x00000000fffff984 */ /* 0x000fe20000000800 */
[----:B------:R-:W-:Y:S01]  /*3f70*/  @!PT LDS RZ, [RZ] ;  /* 0x00000000fffff984 */ /* 0x000fe20000000800 */
[----:B------:R-:W-:Y:S01]  /*3f80*/  @!PT LDS RZ, [RZ] ;  /* 0x00000000fffff984 */ /* 0x000fe20000000800 */
[----:B------:R4:W-:Y:S06]  /*3f90*/  MEMBAR.ALL.CTA ;  /* 0x0000000000007992 */ /* 0x0009ec0000008000 */
[----:B----4-:R-:W4:Y:S02]  /*3fa0*/  FENCE.VIEW.ASYNC.S ;  /* 0x00000000000073c6 */ /* 0x010f240000000000 */
[----:B----4-:R-:W-:Y:S01]  /*3fb0*/  SYNCS.ARRIVE.TRANS64.RED.A1T0 RZ, [UR6], RZ ;  /* 0x000000ffffff79a7 */ /* 0x010fe20008100406 */
[----:B---3--:R-:W-:Y:S11]  /*3fc0*/  LOP3.LUT P3, RZ, R30, 0x1, RZ, 0xc0, !PT ;  /* 0x000000011eff7812 */ /* 0x008ff6000786c0ff */
[----:B------:R-:W-:Y:S02]  /*3fd0*/  @!UPT UIADD3 URZ, UPT, UPT, URZ, URZ, URZ ;  /* 0x000000fffffff290 */ /* 0x000fe4000fffe0ff */
[----:B------:R-:W-:Y:S02]  /*3fe0*/  @P3 MOV R11, R28 ;  /* 0x0000001c000b3202 */ /* 0x000fe40000000f00 */
[----:B------:R-:W-:Y:S01]  /*3ff0*/  @P3 LOP3.LUT R10, R29, 0xffff, RZ, 0xc0, !PT ;  /* 0x0000ffff1d0a3812 */ /* 0x000fe200078ec0ff */
[----:B------:R-:W-:Y:S06]  /*4000*/  @!P0 BRA `(.L_x_65) ;  /* 0x0000000000a48947 */ /* 0x000fec0003800000 */
[----:B-12---:R-:W-:Y:S01]  /*4010*/  IMAD.HI.U32 R0, R16, R7, RZ ;  /* 0x0000000710007227 */ /* 0x006fe200078e00ff */
[----:B------:R-:W-:Y:S02]  /*4020*/  ISETP.NE.AND P0, PT, R6, 0x1, PT ;  /* 0x000000010600780c */ /* 0x000fe40003f05270 */
[----:B------:R-:W-:Y:S01]  /*4030*/  ISETP.NE.AND P2, PT, R40, 0x1, PT ;  /* 0x000000012800780c */ /* 0x000fe20003f45270 */
[----:B------:R-:W-:Y:S01]  /*4040*/  IMAD.HI.U32 R9, R19, R22, RZ ;  /* 0x0000001613097227 */ /* 0x000fe200078e00ff */
[----:B------:R-:W-:Y:S02]  /*4050*/  SHF.R.U32.HI R0, RZ, R15, R0 ;  /* 0x0000000fff007219 */ /* 0x000fe40000011600 */
[----:B------:R-:W-:Y:S01]  /*4060*/  ISETP.NE.AND P4, PT, R3, 0x1, PT ;  /* 0x000000010300780c */ /* 0x000fe20003f85270 */
[----:B------:R-:W-:Y:S01]  /*4070*/  IMAD.HI.U32 R13, R10, R7, RZ ;  /* 0x000000070a0d7227 */ /* 0x000fe200078e00ff */
[----:B------:R-:W-:Y:S02]  /*4080*/  SHF.R.U32.HI R9, RZ, R23, R9 ;  /* 0x00000017ff097219 */ /* 0x000fe40000011609 */
[----:B------:R-:W-:Y:S01]  /*4090*/  SEL R0, R16, R0, !P0 ;  /* 0x0000000010007207 */ /* 0x000fe20004000000 */
[----:B------:R-:W-:Y:S01]  /*40a0*/  IMAD.HI.U32 R12, R11, R22, RZ ;  /* 0x000000160b0c7227 */ /* 0x000fe200078e00ff */
[----:B------:R-:W-:Y:S03]  /*40b0*/  SEL R9, R19, R9, !P4 ;  /* 0x0000000913097207 */ /* 0x000fe60006000000 */
[-C--:B------:R-:W-:Y:S01]  /*40c0*/  IMAD.HI.U32 R8, R0, R4.reuse, RZ ;  /* 0x0000000400087227 */ /* 0x080fe200078e00ff */
[----:B------:R-:W-:Y:S03]  /*40d0*/  SHF.R.U32.HI R12, RZ, R23, R12 ;  /* 0x00000017ff0c7219 */ /* 0x000fe6000001160c */
[----:B------:R-:W-:Y:S01]  /*40e0*/  IMAD.HI.U32 R2, R9, R4, RZ ;  /* 0x0000000409027227 */ /* 0x000fe200078e00ff */
[----:B------:R-:W-:Y:S02]  /*40f0*/  @P2 SHF.R.U32.HI R0, RZ, R5, R8 ;  /* 0x00000005ff002219 */ /* 0x000fe40000011608 */
[----:B------:R-:W-:Y:S02]  /*4100*/  SHF.R.U32.HI R8, RZ, R15, R13 ;  /* 0x0000000fff087219 */ /* 0x000fe4000001160d */
[----:B------:R-:W-:Y:S01]  /*4110*/  @P2 SHF.R.U32.HI R9, RZ, R5, R2 ;  /* 0x00000005ff092219 */ /* 0x000fe20000011602 */
[----:B------:R-:W-:Y:S01]  /*4120*/  IMAD R0, R40, R0, RZ ;  /* 0x0000000028007224 */ /* 0x000fe200078e02ff */
[----:B------:R-:W-:Y:S02]  /*4130*/  SEL R8, R10, R8, !P0 ;  /* 0x000000080a087207 */ /* 0x000fe40004000000 */
[----:B------:R-:W-:Y:S01]  /*4140*/  SEL R2, R11, R12, !P4 ;  /* 0x0000000c0b027207 */ /* 0x000fe20006000000 */
[----:B------:R-:W-:Y:S01]  /*4150*/  IMAD R12, R40, R9, RZ ;  /* 0x00000009280c7224 */ /* 0x000fe200078e02ff */
[C---:B------:R-:W-:Y:S01]  /*4160*/  ISETP.GE.AND P0, PT, R8.reuse, R0, PT ;  /* 0x000000000800720c */ /* 0x040fe20003f06270 */
[----:B------:R-:W-:Y:S03]  /*4170*/  IMAD.HI.U32 R0, R8, R4, RZ ;  /* 0x0000000408007227 */ /* 0x000fe600078e00ff */
[----:B------:R-:W-:Y:S02]  /*4180*/  ISETP.GE.OR P0, PT, R2, R12, P0 ;  /* 0x0000000c0200720c */ /* 0x000fe40000706670 */
[-C--:B------:R-:W-:Y:S04]  /*4190*/  SHF.R.U32.HI R0, RZ, R5.reuse, R0 ;  /* 0x00000005ff007219 */ /* 0x080fe80000011600 */
[----:B------:R-:W-:Y:S05]  /*41a0*/  SEL R13, R8, R0, !P2 ;  /* 0x00000000080d7207 */ /* 0x000fea0005000000 */
[----:B------:R-:W-:Y:S02]  /*41b0*/  IMAD.MOV R12, RZ, RZ, -R13 ;  /* 0x000000ffff0c7224 */ /* 0x000fe400078e0a0d */
[----:B------:R-:W-:Y:S04]  /*41c0*/  @!P0 IMAD.HI.U32 R0, R2, R4, RZ ;  /* 0x0000000402008227 */ /* 0x000fe800078e00ff */
[----:B------:R-:W-:Y:S01]  /*41d0*/  IMAD R12, R40, R12, R8 ;  /* 0x0000000c280c7224 */ /* 0x000fe200078e0208 */
[----:B------:R-:W-:Y:S04]  /*41e0*/  @!P0 SHF.R.U32.HI R0, RZ, R5, R0 ;  /* 0x00000005ff008219 */ /* 0x000fe80000011600 */
[----:B------:R-:W-:Y:S04]  /*41f0*/  @!P0 SEL R0, R2, R0, !P2 ;  /* 0x0000000002008207 */ /* 0x000fe80005000000 */
[----:B------:R-:W-:Y:S01]  /*4200*/  @!P0 IADD3 R13, PT, PT, R13, -R0, RZ ;  /* 0x800000000d0d8210 */ /* 0x000fe20007ffe0ff */
[----:B------:R-:W-:Y:S01]  /*4210*/  @!P0 IMAD R0, R9, R12, R0 ;  /* 0x0000000c09008224 */ /* 0x000fe200078e0200 */
[----:B------:R-:W-:Y:S01]  /*4220*/  IADD3 R9, PT, PT, -R8, RZ, RZ ;  /* 0x000000ff08097210 */ /* 0x000fe20007ffe1ff */
[--C-:B------:R-:W-:Y:S02]  /*4230*/  IMAD.MOV R12, RZ, RZ, -R2.reuse ;  /* 0x000000ffff0c7224 */ /* 0x100fe400078e0a02 */
[----:B------:R-:W-:Y:S02]  /*4240*/  @!P0 IMAD R8, R13, R40, R2 ;  /* 0x000000280d088224 */ /* 0x000fe400078e0202 */
[----:B------:R-:W-:Y:S02]  /*4250*/  @!P0 IMAD.MOV.U32 R2, RZ, RZ, R0 ;  /* 0x000000ffff028224 */ /* 0x000fe400078e0000 */
[----:B------:R-:W-:Y:S02]  /*4260*/  IMAD R11, R3, R12, R11 ;  /* 0x0000000c030b7224 */ /* 0x000fe400078e020b */
[----:B------:R-:W-:Y:S02]  /*4270*/  IMAD R10, R6, R9, R10 ;  /* 0x00000009060a7224 */ /* 0x000fe400078e020a */
[----:B------:R-:W-:Y:S02]  /*4280*/  IMAD R11, R2, R3, R11 ;  /* 0x00000003020b7224 */ /* 0x000fe400078e020b */
[----:B------:R-:W-:Y:S02]  /*4290*/  IMAD R10, R8, R6, R10 ;  /* 0x00000006080a7224 */ /* 0x000fe400078e020a */
.L_x_65:
[----:B------:R-:W-:Y:S05]  /*42a0*/  BRA.U UP0, `(.L_x_66) ;  /* 0x0000000100107547 */ /* 0x000fea000b800000 */
[----:B--2---:R-:W-:Y:S04]  /*42b0*/  MOV R2, UR15 ;  /* 0x0000000f00027c02 */ /* 0x004fe80008000f00 */
[----:B------:R-:W-:Y:S04]  /*42c0*/  SHF.L.U32 R2, R2, 0x1f, RZ ;  /* 0x0000001f02027819 */ /* 0x000fe800000006ff */
[----:B------:R-:W2:Y:S02]  /*42d0*/  SYNCS.PHASECHK.TRANS64.TRYWAIT P0, [UR7+0xb8], R2 ;  /* 0x0000b802ff0075a7 */ /* 0x000ea40008001107 */
[----:B--2---:R-:W-:Y:S05]  /*42e0*/  @!P0 BRA `(.L_x_67) ;  /* 0x0000003c00688947 */ /* 0x004fea0003800000 */
.L_x_66:
[----:B-1----:R-:W-:Y:S02]  /*42f0*/  ISETP.NE.U32.AND P2, PT, R20, RZ, PT ;  /* 0x000000ff1400720c */ /* 0x002fe40003f45070 */
[----:B------:R-:W-:Y:S02]  /*4300*/  R2UR UR10, R14 ;  /* 0x000000000e0a72ca */ /* 0x000fe400000e0000 */
[C---:B------:R-:W-:Y:S02]  /*4310*/  ISETP.NE.AND.EX P2, PT, R21.reuse, RZ, PT, P2 ;  /* 0x000000ff1500720c */ /* 0x040fe40003f45320 */
[----:B------:R-:W-:Y:S04]  /*4320*/  ISETP.NE.U32.AND P0, PT, R20, RZ, PT ;  /* 0x000000ff1400720c */ /* 0x000fe80003f05070 */
[----:B------:R-:W-:Y:S05]  /*4330*/  ISETP.NE.AND.EX P0, PT, R21, RZ, PT, P0 ;  /* 0x000000ff1500720c */ /* 0x000fea0003f05300 */
[----:B------:R-:W-:Y:S02]  /*4340*/  USHF.L.U32 UR10, UR10, 0x6, URZ ;  /* 0x000000060a0a7899 */ /* 0x000fe400080006ff */
[----:B------:R-:W-:Y:S10]  /*4350*/  @!P2 BRA `(.L_x_68) ;  /* 0x00000000002ca947 */ /* 0x000ff40003800000 */
[----:B------:R-:W-:Y:S01]  /*4360*/  UPLOP3.LUT UP4, UPT, UPT, UPT, UP3, 0x80, 0x8 ;  /* 0x000000000008789c */ /* 0x000fe20003f8f030 */
[----:B------:R-:W-:Y:S05]  /*4370*/  HFMA2 R92, -RZ, RZ, 0, 5.9604644775390625e-08 ;  /* 0x00000001ff5c7431 */ /* 0x000fea00000001ff */
[----:B------:R-:W-:Y:S11]  /*4380*/  PLOP3.LUT P2, PT, PT, PT, UP4, 0x80, 0x8 ;  /* 0x000000000008781c */ /* 0x000ff60003f4f048 */
[----:B------:R-:W-:Y:S02]  /*4390*/  @!UPT UIADD3 URZ, UPT, UPT, URZ, URZ, URZ ;  /* 0x000000fffffff290 */ /* 0x000fe4000fffe0ff */
[----:B------:R-:W1:Y:S01]  /*43a0*/  @P2 LDC.64 R8, c[0x0][0x888] ;  /* 0x00022200ff082b82 */ /* 0x000e620000000a00 */
[----:B--2---:R-:W-:Y:S04]  /*43b0*/  @P2 IMAD R0, R17, R20, RZ ;  /* 0x0000001411002224 */ /* 0x004fe800078e02ff */
[----:B-1----:R-:W-:Y:S01]  /*43c0*/  @P2 IMAD.WIDE R8, R0, 0x4, R8 ;  /* 0x0000000400082825 */ /* 0x002fe200078e0208 */
[----:B------:R-:W-:Y:S04]  /*43d0*/  MOV R0, 0x1 ;  /* 0x0000000100007802 */ /* 0x000fe80000000f00 */
[----:B-----5:R1:W5:Y:S01]  /*43e0*/  @P2 LDG.E R49, desc[UR50][R8.64] ;  /* 0x0000003208312981 */ /* 0x020362000c1e1900 */
[----:B------:R-:W-:Y:S01]  /*43f0*/  @!P2 PRMT R92, R0, 0x7610, R92 ;  /* 0x00007610005ca816 */ /* 0x000fe2000000005c */
[----:B-1----:R-:W3:Y:S06]  /*4400*/  @!P2 LDC R49, c[0x0][0x880] ;  /* 0x00022000ff31ab82 */ /* 0x002eec0000000800 */
.L_x_68:
[----:B---3-5:R-:W-:Y:S01]  /*4410*/  @!P0 FSETP.EQ.AND P4, PT, R49, RZ, PT ;  /* 0x000000ff3100820b */ /* 0x028fe20003f82000 */
[----:B------:R-:W-:Y:S01]  /*4420*/  @!UPT UIADD3 URZ, UPT, UPT, URZ, URZ, URZ ;  /* 0x000000fffffff290 */ /* 0x000fe2000fffe0ff */
[----:B------:R-:W-:Y:S11]  /*4430*/  @!P0 BRA `(.L_x_69) ;  /* 0x0000000000148947 */ /* 0x000ff60003800000 */
[----:B------:R-:W-:Y:S02]  /*4440*/  LOP3.LUT P0, RZ, R92, 0xff, RZ, 0xc0, !PT ;  /* 0x000000ff5cff7812 */ /* 0x000fe4000780c0ff */
[----:B------:R-:W-:Y:S04]  /*4450*/  PLOP3.LUT P4, PT, PT, PT, UP4, 0x80, 0x8 ;  /* 0x000000000008781c */ /* 0x000fe80003f8f048 */
[----:B------:R-:W-:Y:S07]  /*4460*/  PLOP3.LUT P4, PT, P4, PT, PT, 0x8, 0x80 ;  /* 0x000000000080781c */ /* 0x000fee000278e170 */
[----:B------:R-:W-:Y:S11]  /*4470*/  @P0 FSETP.EQ.AND P4, PT, R49, RZ, PT ;  /* 0x000000ff3100020b */ /* 0x000ff60003f82000 */
[----:B------:R-:W-:Y:S02]  /*4480*/  @!UPT UIADD3 URZ, UPT, UPT, URZ, URZ, URZ ;  /* 0x000000fffffff290 */ /* 0x000fe4000fffe0ff */
.L_x_69:
[----:B--2---:R-:W-:Y:S01]  /*4490*/  SHF.L.U32 R0, R35, 0x1f, RZ ;  /* 0x0000001f23007819 */ /* 0x004fe200000006ff */
[----:B------:R-:W-:Y:S01]  /*44a0*/  ULEA UR17, UR18, UR7, 0x3 ;  /* 0x0000000712117291 */ /* 0x000fe2000f8e18ff */
[----:B------:R-:W-:Y:S01]  /*44b0*/  ISETP.NE.AND P0, PT, R26, 0x1, PT ;  /* 0x000000011a00780c */ /* 0x000fe20003f05270 */
[----:B------:R-:W-:Y:S04]  /*44c0*/  IMAD.SHL.U32 R18, R18, 0x80, RZ ;  /* 0x0000008012127824 */ /* 0x000fe800078e00ff */
[C---:B------:R-:W-:Y:S01]  /*44d0*/  IMAD.HI.U32 R9, R18.reuse, R27, RZ ;  /* 0x0000001b12097227 */ /* 0x040fe200078e00ff */
[C---:B------:R-:W-:Y:S02]  /*44e0*/  R2UR UR11, R18.reuse ;  /* 0x00000000120b72ca */ /* 0x040fe400000e0000 */
[----:B------:R-:W1:Y:S02]  /*44f0*/  SYNCS.PHASECHK.TRANS64.TRYWAIT P2, [UR17+0x98], R0 ;  /* 0x00009800ff0075a7 */ /* 0x000e640008041111 */
[----:B------:R-:W-:Y:S04]  /*4500*/  SHF.R.U32.HI R9, RZ, R32, R9 ;  /* 0x00000020ff097219 */ /* 0x000fe80000011609 */
[----:B------:R-:W-:Y:S02]  /*4510*/  SEL R9, R18, R9, !P0 ;  /* 0x0000000912097207 */ /* 0x000fe40004000000 */
[----:B------:R-:W-:Y:S02]  /*4520*/  ELECT P0, URZ, PT ;  /* 0x0000000000ff782f */ /* 0x000fe40003800000 */
[C---:B------:R-:W-:Y:S01]  /*4530*/  R2UR UR8, R9.reuse ;  /* 0x00000000090872ca */ /* 0x040fe200000e0000 */
[C---:B------:R-:W-:Y:S01]  /*4540*/  IMAD.HI.U32 R2, R9.reuse, R24, RZ ;  /* 0x0000001809027227 */ /* 0x040fe200078e00ff */
[----:B------:R-:W-:Y:S02]  /*4550*/  PLOP3.LUT P4, PT, P4, P0, PT, 0xf2, 0x2f ;  /* 0x00000000002f781c */ /* 0x000fe40002781e72 */
[----:B------:R-:W-:Y:S01]  /*4560*/  R2UR UR12, R9 ;  /* 0x00000000090c72ca */ /* 0x000fe200000e0000 */
[----:B------:R-:W-:Y:S01]  /*4570*/  IMAD.MOV R8, RZ, RZ, -R9 ;  /* 0x000000ffff087224 */ /* 0x000fe200078e0a09 */
[----:B------:R-:W-:Y:S04]  /*4580*/  SHF.R.U32.HI R2, RZ, R25, R2 ;  /* 0x00000019ff027219 */ /* 0x000fe80000011602 */
[----:B------:R-:W-:Y:S02]  /*4590*/  R2UR UR13, R2 ;  /* 0x00000000020d72ca */ /* 0x000fe400000e0000 */
[----:B------:R-:W-:Y:S03]  /*45a0*/  R2UR UR9, R8 ;  /* 0x00000000080972ca */ /* 0x000fe600000e0000 */
[----:B------:R-:W-:Y:S05]  /*45b0*/  @!P4 IADD3 R9, P0, PT, R36, 0x580, RZ ;  /* 0x000005802409c810 */ /* 0x000fea0007f1e0ff */
[----:B------:R-:W-:Y:S03]  /*45c0*/  @!P4 IMAD.X R8, RZ, RZ, R37, P0 ;  /* 0x000000ffff08c224 */ /* 0x000fe600000e0625 */
[----:B------:R-:W-:Y:S02]  /*45d0*/  USEL UR13, UR8, UR13, !UP2 ;  /* 0x0000000d080d7287 */ /* 0x000fe4000d000000 */
[----:B------:R-:W-:Y:S04]  /*45e0*/  UIMAD UR11, UR5, UR9, UR11 ;  /* 0x00000009050b72a4 */ /* 0x000fe8000f8e020b */
[----:B------:R-:W-:Y:S05]  /*45f0*/  IMAD R2, RZ, RZ, -UR13 ;  /* 0x8000000dff027e24 */ /* 0x000fea000f8e02ff */
[----:B------:R-:W-:Y:S11]  /*4600*/  R2UR UR8, R2 ;  /* 0x00000000020872ca */ /* 0x000ff600000e0000 */
[----:B------:R-:W-:Y:S02]  /*4610*/  @!UPT UIADD3 URZ, UPT, UPT, URZ, URZ, URZ ;  /* 0x000000fffffff290 */ /* 0x000fe4000fffe0ff */
[----:B------:R-:W-:Y:S01]  /*4620*/  UIMAD UR12, UR4, UR8, UR12 ;  /* 0x00000008040c72a4 */ /* 0x000fe2000f8e020c */
[----:B-1----:R-:W-:Y:S11]  /*4630*/  @!P2 BRA `(.L_x_70) ;  /* 0x0000003800aca947 */ /* 0x002ff60003800000 */
.L_x_146:
[----:B------:R-:W2:Y:S01]  /*4640*/  LDC.64 R12, c[0x0][0xb18] ;  /* 0x0002c600ff0c7b82 */ /* 0x000ea20000000a00 */
[----:B------:R-:W-:Y:S01]  /*4650*/  @!P4 R2UR UR14, R9 ;  /* 0x00000000090ec2ca */ /* 0x000fe200000e0000 */
[----:B------:R-:W-:Y:S01]  /*4660*/  VOTEU.ALL UP1, P4 ;  /* 0x0000000000ff7886 */ /* 0x000fe20002020000 */
[----:B------:R-:W-:Y:S01]  /*4670*/  @!P4 R2UR UR8, R8 ;  /* 0x000000000808c2ca */ /* 0x000fe200000e0000 */
[----:B------:R-:W-:Y:S01]  /*4680*/  UIADD3 UR9, UPT, UPT, UR17, 0x80, URZ ;  /* 0x0000008011097890 */ /* 0x000fe2000fffe0ff */
[----:B-1----:R-:W-:Y:S03]  /*4690*/  @!P4 IMAD.MOV.U32 R0, RZ, RZ, 0x2000 ;  /* 0x00002000ff00c424 */ /* 0x002fe600078e00ff */
[----:B------:R-:W1:Y:S01]  /*46a0*/  @!P1 LDC R2, c[0x0][0xb0c] ;  /* 0x0002c300ff029b82 */ /* 0x000e620000000800 */
[----:B------:R-:W-:Y:S01]  /*46b0*/  @!UP1 UPRMT UR20, URZ, 0x40, URZ ;  /* 0x00000040ff149896 */ /* 0x000fe200080000ff */
[----:B------:R-:W-:Y:S01]  /*46c0*/  @P3 SHF.R.U32.HI R17, RZ, 0x10, R29 ;  /* 0x00000010ff113819 */ /* 0x000fe2000001161d */
[----:B------:R-:W-:Y:S01]  /*46d0*/  VOTEU.ALL UP0, P4 ;  /* 0x0000000000ff7886 */ /* 0x000fe20002000000 */
[----:B------:R-:W-:Y:S02]  /*46e0*/  UIADD3 UR16, UPT, UPT, UR18, 0x1, URZ ;  /* 0x0000000112107890 */ /* 0x000fe4000fffe0ff */
[----:B------:R-:W-:Y:S01]  /*46f0*/  @!UP1 UPRMT UR20, UR20, 0x5410, URZ ;  /* 0x0000541014149896 */ /* 0x000fe200080000ff */
[----:B------:R-:W-:Y:S01]  /*4700*/  IMAD.U32 R8, RZ, RZ, UR14 ;  /* 0x0000000eff087e24 */ /* 0x000fe2000f8e00ff */
[----:B------:R-:W-:Y:S01]  /*4710*/  UISETP.NE.AND UP5, UPT, UR16, 0x3, UPT ;  /* 0x000000031000788c */ /* 0x000fe2000bfa5270 */
[----:B------:R-:W-:Y:S01]  /*4720*/  IMAD.U32 R9, RZ, RZ, UR8 ;  /* 0x00000008ff097e24 */ /* 0x000fe2000f8e00ff */
[----:B------:R-:W-:Y:S02]  /*4730*/  @!UP1 ULEA UR8, UR18, UR7, 0xd ;  /* 0x0000000712089291 */ /* 0x000fe4000f8e68ff */
[----:B------:R-:W-:Y:S01]  /*4740*/  @!P4 R2UR UR22, R8 ;  /* 0x000000000816c2ca */ /* 0x000fe200000e0000 */
[----:B------:R-:W-:Y:S01]  /*4750*/  UPRMT UR19, UR45, 0x654, UR9 ;  /* 0x000006542d137896 */ /* 0x000fe20008000009 */
[----:B------:R-:W-:Y:S01]  /*4760*/  @!P4 R2UR UR23, R9 ;  /* 0x000000000917c2ca */ /* 0x000fe200000e0000 */
[----:B------:R-:W-:Y:S01]  /*4770*/  @!UP1 UIADD3 UR8, UPT, UPT, UR8, 0x200, URZ ;  /* 0x0000020008089890 */ /* 0x000fe2000fffe0ff */
[----:B------:R-:W3:Y:S01]  /*4780*/  LDC.64 R8, c[0x0][0xb10] ;  /* 0x0002c400ff087b82 */ /* 0x000ee20000000a00 */
[----:B------:R-:W-:Y:S02]  /*4790*/  USEL UR18, URZ, 0x1, UP5 ;  /* 0x00000001ff127887 */ /* 0x000fe4000a800000 */
[----:B------:R-:W-:Y:S04]  /*47a0*/  USEL UR16, UR16, URZ, UP5 ;  /* 0x000000ff10107287 */ /* 0x000fe8000a800000 */
[----:B------:R-:W-:Y:S01]  /*47b0*/  ULEA UR14, UR16, UR7, 0x3 ;  /* 0x00000007100e7291 */ /* 0x000fe2000f8e18ff */
[----:B------:R-:W-:Y:S03]  /*47c0*/  LOP3.LUT R35, R35, UR18, RZ, 0x3c, !PT ;  /* 0x0000001223237c12 */ /* 0x000fe6000f8e3cff */
[----:B------:R4:W-:Y:S01]  /*47d0*/  @!UP0 UTMALDG.4D.IM2COL [UR8], [UR22], UR20 ;  /* 0x00000008160083b4 */ /* 0x0009e20008058014 */
[----:B------:R5:W-:Y:S01]  /*47e0*/  @!P4 SYNCS.ARRIVE.TRANS64.RED.A0TR RZ, [UR17+0x80], R0 ;  /* 0x00008000ffffc9a7 */ /* 0x000be20008300411 */
[----:B------:R-:W-:Y:S01]  /*47f0*/  SHF.L.U32 R14, R35, 0x1f, RZ ;  /* 0x0000001f230e7819 */ /* 0x000fe200000006ff */
[C---:B---3--:R-:W-:Y:S01]  /*4800*/  @!P1 IMAD.HI.U32 R8, R11.reuse, R8, RZ ;  /* 0x000000080b089227 */ /* 0x048fe200078e00ff */
[----:B--2---:R-:W-:Y:S02]  /*4810*/  @!P1 ISETP.NE.AND P0, PT, R12, 0x1, PT ;  /* 0x000000010c00980c */ /* 0x004fe40003f05270 */
[----:B-1----:R-:W-:Y:S01]  /*4820*/  @!P1 ISETP.NE.AND P2, PT, R2, 0x1, PT ;  /* 0x000000010200980c */ /* 0x002fe20003f45270 */
[----:B------:R-:W-:Y:S01]  /*4830*/  SYNCS.ARRIVE.TRANS64.RED.A1T0 RZ, [UR19], RZ ;  /* 0x000000ffffff79a7 */ /* 0x000fe20008100413 */
[C---:B------:R-:W-:Y:S01]  /*4840*/  @!P1 IMAD.HI.U32 R13, R10.reuse, R13, RZ ;  /* 0x0000000d0a0d9227 */ /* 0x040fe200078e00ff */
[----:B------:R-:W-:Y:S04]  /*4850*/  @!P1 SHF.R.U32.HI R8, RZ, R9, R8 ;  /* 0x00000009ff089219 */ /* 0x000fe80000011608 */
[----:B------:R-:W-:Y:S01]  /*4860*/  @!P1 SEL R8, R11, R8, !P2 ;  /* 0x000000080b089207 */ /* 0x000fe20005000000 */
[----:B------:R-:W1:Y:S01]  /*4870*/  SYNCS.PHASECHK.TRANS64.TRYWAIT P5, [UR14+0x98], R14 ;  /* 0x0000980eff0075a7 */ /* 0x000e6200080a110e */
[----:B-----5:R-:W2:Y:S02]  /*4880*/  @!P1 LDC R0, c[0x0][0xb20] ;  /* 0x0002c800ff009b82 */ /* 0x020ea40000000800 */
[----:B--2---:R-:W-:Y:S04]  /*4890*/  @!P1 SHF.R.U32.HI R0, RZ, R0, R13 ;  /* 0x00000000ff009219 */ /* 0x004fe8000001160d */
[----:B------:R-:W-:Y:S05]  /*48a0*/  @!P1 SEL R9, R10, R0, !P0 ;  /* 0x000000000a099207 */ /* 0x000fea0004000000 */
[----:B------:R-:W-:Y:S02]  /*48b0*/  @!P1 IMAD.IADD R0, R9, 0x1, -R8 ;  /* 0x0000000109009824 */ /* 0x000fe400078e0a08 */
[----:B------:R-:W-:Y:S02]  /*48c0*/  @!P1 IMAD.IADD R8, R8, 0x1, -R9 ;  /* 0x0000000108089824 */ /* 0x000fe400078e0a09 */
[----:B------:R-:W-:Y:S02]  /*48d0*/  @!P1 IMAD R11, R0, R2, R11 ;  /* 0x00000002000b9224 */ /* 0x000fe400078e020b */
[----:B------:R-:W-:Y:S01]  /*48e0*/  @!P1 IMAD R10, R8, R12, R10 ;  /* 0x0000000c080a9224 */ /* 0x000fe200078e020a */
[----:B-1--4-:R-:W-:Y:S06]  /*48f0*/  @!P5 BRA `(.L_x_71) ;  /* 0x000000380014d947 */ /* 0x012fec0003800000 */
.L_x_148:
[----:B------:R-:W-:Y:S01]  /*4900*/  @!P4 IADD3 R2, P0, PT, R36, 0x580, RZ ;  /* 0x000005802402c810 */ /* 0x000fe20007f1e0ff */
[----:B------:R-:W-:Y:S01]  /*4910*/  VOTEU.ALL UP1, P4 ;  /* 0x0000000000ff7886 */ /* 0x000fe20002020000 */
[----:B------:R-:W-:Y:S01]  /*4920*/  UIADD3 UR17, UPT, UPT, UR16, 0x1, URZ ;  /* 0x0000000110117890 */ /* 0x000fe2000fffe0ff */
[----:B------:R-:W-:Y:S01]  /*4930*/  LOP3.LUT R34, R34, 0x1, RZ, 0x3c, !PT ;  /* 0x0000000122227812 */ /* 0x000fe200078e3cff */
[----:B------:R-:W-:Y:S01]  /*4940*/  VOTEU.ALL UP0, P4 ;  /* 0x0000000000ff7886 */ /* 0x000fe20002000000 */
[----:B-1----:R-:W-:Y:S01]  /*4950*/  @!P4 IMAD.X R0, RZ, RZ, R37, P0 ;  /* 0x000000ffff00c224 */ /* 0x002fe200000e0625 */
[----:B------:R-:W-:Y:S01]  /*4960*/  @!P4 R2UR UR9, R2 ;  /* 0x000000000209c2ca */ /* 0x000fe200000e0000 */
[----:B------:R-:W-:Y:S01]  /*4970*/  @!UP1 UIADD3 UR10, UPT, UPT, UR10, 0x20, URZ ;  /* 0x000000200a0a9890 */ /* 0x000fe2000fffe0ff */
[----:B------:R-:W-:Y:S01]  /*4980*/  IMAD.IADD R14, R10, 0x1, R90 ;  /* 0x000000010a0e7824 */ /* 0x000fe200078e025a */
[----:B------:R-:W-:Y:S01]  /*4990*/  UISETP.NE.AND UP5, UPT, UR17, 0x3, UPT ;  /* 0x000000031100788c */ /* 0x000fe2000bfa5270 */
[----:B------:R-:W-:Y:S01]  /*49a0*/  @!P4 R2UR UR8, R0 ;  /* 0x000000000008c2ca */ /* 0x000fe200000e0000 */
[----:B------:R-:W-:Y:S04]  /*49b0*/  IMAD.IADD R18, R11, 0x1, R91 ;  /* 0x000000010b127824 */ /* 0x000fe800078e025b */
[----:B------:R-:W-:Y:S04]  /*49c0*/  PLOP3.LUT P0, PT, PT, PT, UP5, 0x80, 0x8 ;  /* 0x000000000008781c */ /* 0x000fe80003f0f058 */
[----:B------:R-:W-:Y:S01]  /*49d0*/  IMAD.U32 R8, RZ, RZ, UR9 ;  /* 0x00000009ff087e24 */ /* 0x000fe2000f8e00ff */
[----:B------:R-:W-:Y:S01]  /*49e0*/  UIADD3 UR9, UPT, UPT, UR14, 0x80, URZ ;  /* 0x000000800e097890 */ /* 0x000fe2000fffe0ff */
[----:B------:R-:W-:Y:S02]  /*49f0*/  SEL R0, RZ, 0x1, P0 ;  /* 0x00000001ff007807 */ /* 0x000fe40000000000 */
[----:B------:R-:W-:Y:S01]  /*4a00*/  IMAD.U32 R9, RZ, RZ, UR8 ;  /* 0x00000008ff097e24 */ /* 0x000fe2000f8e00ff */
[----:B------:R-:W-:Y:S01]  /*4a10*/  @!UP1 ULEA UR8, UR16, UR7, 0xd ;  /* 0x0000000710089291 */ /* 0x000fe2000f8e68ff */
[----:B------:R-:W-:Y:S01]  /*4a20*/  @!P4 R2UR UR20, R8 ;  /* 0x000000000814c2ca */ /* 0x000fe200000e0000 */
[----:B------:R-:W-:Y:S01]  /*4a30*/  @!UP1 UPRMT UR16, URZ, 0x40, URZ ;  /* 0x00000040ff109896 */ /* 0x000fe200080000ff */
[----:B------:R-:W-:Y:S01]  /*4a40*/  LOP3.LUT R35, R35, R0, RZ, 0x3c, !PT ;  /* 0x0000000023237212 */ /* 0x000fe200078e3cff */
[----:B------:R-:W-:Y:S01]  /*4a50*/  @!UP1 UIADD3 UR8, UPT, UPT, UR8, 0x200, URZ ;  /* 0x0000020008089890 */ /* 0x000fe2000fffe0ff */
[----:B------:R-:W-:Y:S01]  /*4a60*/  @!P4 R2UR UR21, R9 ;  /* 0x000000000915c2ca */ /* 0x000fe200000e0000 */
[----:B------:R-:W-:Y:S02]  /*4a70*/  @!UP1 UPRMT UR19, UR16, 0x5410, URZ ;  /* 0x0000541010139896 */ /* 0x000fe400080000ff */
[----:B------:R-:W-:Y:S10]  /*4a80*/  UPRMT UR18, UR45, 0x654, UR9 ;  /* 0x000006542d127896 */ /* 0x000ff40008000009 */
[----:B------:R2:W-:Y:S01]  /*4a90*/  @!UP0 UTMALDG.4D.IM2COL [UR8], [UR20], UR19 ;  /* 0x00000008140083b4 */ /* 0x0005e20008058013 */
[----:B------:R2:W-:Y:S01]  /*4aa0*/  @!P4 SYNCS.ARRIVE.TRANS64.RED.A0TR RZ, [UR14+0x80], R33 ;  /* 0x00008021ffffc9a7 */ /* 0x0005e2000830040e */
[----:B------:R-:W-:Y:S01]  /*4ab0*/  UPLOP3.LUT UP0, UPT, UPT, UPT, UPT, 0x80, 0x8 ;  /* 0x000000000008789c */ /* 0x000fe20003f0f070 */
[----:B------:R-:W-:Y:S01]  /*4ac0*/  SYNCS.ARRIVE.TRANS64.RED.A1T0 RZ, [UR18], RZ ;  /* 0x000000ffffff79a7 */ /* 0x000fe20008100412 */
[----:B------:R-:W-:Y:S01]  /*4ad0*/  USEL UR18, UR17, URZ, UP5 ;  /* 0x000000ff11127287 */ /* 0x000fe2000a800000 */
[----:B------:R-:W-:Y:S11]  /*4ae0*/  @P3 BRA `(.L_x_72) ;  /* 0xfffffff400043947 */ /* 0x000ff6000383ffff */
[----:B------:R-:W-:Y:S01]  /*4af0*/  UIADD3 UR7, UPT, UPT, UR7, 0x98, URZ ;  /* 0x0000009807077890 */ /* 0x000fe2000fffe0ff */
[----:B------:R-:W-:-:S03]  /*4b00*/  SHF.L.U32 R2, R35, 0x1f, RZ ;  /* 0x0000001f23027819 */ /* 0x000fc600000006ff */
[----:B------:R-:W-:-:S09]  /*4b10*/  ULEA UR4, UR18, UR7, 0x3 ;  /* 0x0000000712047291 */ /* 0x000fd2000f8e18ff */
[----:B------:R-:W1:Y:S02]  /*4b20*/  SYNCS.PHASECHK.TRANS64.TRYWAIT P0, [UR4], R2 ;  /* 0x00000002ff0075a7 */ /* 0x000e640008001104 */
[----:B-1----:R-:W-:Y:S05]  /*4b30*/  @!P0 BRA `(.L_x_73) ;  /* 0x00000034009c8947 */ /* 0x002fea0003800000 */
.L_x_150:
[----:B------:R-:W-:-:S04]  /*4b40*/  UIADD3 UR4, UPT, UPT, UR18, 0x1, URZ ;  /* 0x0000000112047890 */ /* 0x000fc8000fffe0ff */
[----:B------:R-:W-:-:S04]  /*4b50*/  UISETP.NE.AND UP0, UPT, UR4, 0x3, UPT ;  /* 0x000000030400788c */ /* 0x000fc8000bf05270 */
[----:B------:R-:W-:Y:S02]  /*4b60*/  USEL UR4, UR4, URZ, UP0 ;  /* 0x000000ff04047287 */ /* 0x000fe40008000000 */
[----:B------:R-:W-:-:S04]  /*4b70*/  PLOP3.LUT P0, PT, PT, PT, UP0, 0x80, 0x8 ;  /* 0x000000000008781c */ /* 0x000fc80003f0f008 */
[----:B-1----:R-:W-:Y:S01]  /*4b80*/  SEL R2, RZ, 0x1, P0 ;  /* 0x00000001ff027807 */ /* 0x002fe20000000000 */
[----:B------:R-:W-:-:S03]  /*4b90*/  IMAD.U32 R0, RZ, RZ, UR4 ;  /* 0x00000004ff007e24 */ /* 0x000fc6000f8e00ff */
[----:B------:R-:W-:Y:S01]  /*4ba0*/  LOP3.LUT R35, R35, R2, RZ, 0x3c, !PT ;  /* 0x0000000223237212 */ /* 0x000fe200078e3cff */
[C---:B------:R-:W-:Y:S01]  /*4bb0*/  VIADD R4, R0.reuse, 0x1 ;  /* 0x0000000100047836 */ /* 0x040fe20000000000 */
[----:B------:R-:W-:Y:S02]  /*4bc0*/  LEA R2, R0, UR7, 0x3 ;  /* 0x0000000700027c11 */ /* 0x000fe4000f8e18ff */
[----:B------:R-:W-:Y:S02]  /*4bd0*/  SHF.L.U32 R3, R35, 0x1f, RZ ;  /* 0x0000001f23037819 */ /* 0x000fe400000006ff */
[----:B------:R-:W-:Y:S02]  /*4be0*/  ISETP.NE.AND P0, PT, R4, 0x3, PT ;  /* 0x000000030400780c */ /* 0x000fe40003f05270 */
[----:B------:R-:W1:Y:S02]  /*4bf0*/  SYNCS.PHASECHK.TRANS64.TRYWAIT P1, [R2+URZ], R3 ;  /* 0x00000003020075a7 */ /* 0x000e6400080211ff */
[----:B------:R-:W-:-:S02]  /*4c00*/  SEL R0, RZ, 0x1, P0 ;  /* 0x00000001ff007807 */ /* 0x000fc40000000000 */
[----:B------:R-:W-:Y:S02]  /*4c10*/  SEL R4, R4, RZ, P0 ;  /* 0x000000ff04047207 */ /* 0x000fe40000000000 */
[----:B------:R-:W-:Y:S01]  /*4c20*/  LOP3.LUT R0, R35, R0, RZ, 0x3c, !PT ;  /* 0x0000000023007212 */ /* 0x000fe200078e3cff */
[----:B-1----:R-:W-:Y:S06]  /*4c30*/  @!P1 BRA `(.L_x_74) ;  /* 0x0000003400749947 */ /* 0x002fec0003800000 */
.L_x_151:
[----:B------:R-:W-:Y:S02]  /*4c40*/  LEA R4, R4, UR7, 0x3 ;  /* 0x0000000704047c11 */ /* 0x000fe4000f8e18ff */
[----:B------:R-:W-:-:S07]  /*4c50*/  SHF.L.U32 R0, R0, 0x1f, RZ ;  /* 0x0000001f00007819 */ /* 0x000fce00000006ff */
.L_x_75:
[----:B---3--:R3:W4:Y:S02]  /*4c60*/  SYNCS.PHASECHK.TRANS64.TRYWAIT P0, [R4+URZ], R0 ;  /* 0x00000000040075a7 */ /* 0x00872400080011ff */
[----:B----4-:R-:W-:Y:S05]  /*4c70*/  @!P0 NANOSLEEP.SYNCS 0x989680 ;  /* 0x009896800000895d */ /* 0x010fea0003900000 */
[----:B------:R-:W4:Y:S02]  /*4c80*/  @!P0 SYNCS.PHASECHK.TRANS64 P0, [R4+URZ], R0 ;  /* 0x00000000040085a7 */ /* 0x000f2400080010ff */
[----:B--2-4-:R-:W-:Y:S05]  /*4c90*/  @P0 EXIT ;  /* 0x000000000000094d */ /* 0x014fea0003800000 */
[----:B------:R-:W-:Y:S05]  /*4ca0*/  BRA `(.L_x_75) ;  /* 0xfffffffc00ec7947 */ /* 0x000fea000383ffff */
.L_x_63:
[----:B------:R-:W-:-:S06]  /*4cb0*/  UISETP.GE.AND UP0, UPT, UR6, 0x4, UPT ;  /* 0x000000040600788c */ /* 0x000fcc000bf06270 */
[----:B------:R-:W-:-:S13]  /*4cc0*/  PLOP3.LUT P0, PT, PT, PT, UP0, 0x80, 0x8 ;  /* 0x000000000008781c */ /* 0x000fda0003f0f008 */
[----:B------:R-:W-:Y:S05]  /*4cd0*/  @!P0 EXIT ;  /* 0x000000000000894d */ /* 0x000fea0003800000 */
[----:B------:R-:W-:Y:S01]  /*4ce0*/  BAR.SYNC.DEFER_BLOCKING 0x6, 0xa0 ;  /* 0x0182800000007b1d */ /* 0x000fe20000010000 */
[C---:B------:R-:W-:Y:S01]  /*4cf0*/  IMAD.SHL.U32 R0, R102.reuse, 0x20, RZ ;  /* 0x0000002066007824 */ /* 0x040fe200078e00ff */
[C---:B------:R-:W-:Y:S01]  /*4d00*/  LOP3.LUT R103, R102.reuse, 0x2, RZ, 0xc0, !PT ;  /* 0x0000000266677812 */ /* 0x040fe200078ec0ff */
[C---:B------:R-:W-:Y:S01]  /*4d10*/  IMAD.SHL.U32 R106, R102.reuse, 0x4, RZ ;  /* 0x00000004666a7824 */ /* 0x040fe200078e00ff */
[C---:B------:R-:W-:Y:S01]  /*4d20*/  LOP3.LUT R99, R102.reuse, 0x60, RZ, 0xc0, !PT ;  /* 0x0000006066637812 */ /* 0x040fe200078ec0ff */
[----:B------:R-:W-:Y:S01]  /*4d30*/  IMAD.U32 R46, R102, 0x10000, RZ ;  /* 0x00010000662e7824 */ /* 0x000fe200078e00ff */
[----:B------:R-:W-:Y:S02]  /*4d40*/  UMOV UR52, 0x400 ;  /* 0x0000040000347882 */ /* 0x000fe40000000000 */
[----:B------:R-:W1:Y:S01]  /*4d50*/  LDC R95, c[0x0][0x370] ;  /* 0x0000dc00ff5f7b82 */ /* 0x000e620000000800 */
[----:B------:R-:W-:Y:S01]  /*4d60*/  ULEA UR52, UR45, UR52, 0x18 ;  /* 0x000000342d347291 */ /* 0x000fe2000f8ec0ff */
[----:B------:R-:W-:Y:S01]  /*4d70*/  LOP3.LUT R4, R0, 0xc0, RZ, 0xc0, !PT ;  /* 0x000000c000047812 */ /* 0x000fe200078ec0ff */
[----:B------:R-:W-:Y:S01]  /*4d80*/  IMAD.MOV.U32 R98, RZ, RZ, 0x1 ;  /* 0x00000001ff627424 */ /* 0x000fe200078e00ff */
[----:B------:R-:W-:Y:S01]  /*4d90*/  LOP3.LUT R102, R102, 0x4, RZ, 0xc0, !PT ;  /* 0x0000000466667812 */ /* 0x000fe200078ec0ff */
[----:B------:R-:W-:Y:S01]  /*4da0*/  UIADD3 UR55, UPT, UPT, UR52, 0x200, URZ ;  /* 0x0000020034377890 */ /* 0x000fe2000fffe0ff */
[----:B------:R-:W-:Y:S01]  /*4db0*/  LOP3.LUT R106, R4, 0x18, R106, 0xf8, !PT ;  /* 0x00000018046a7812 */ /* 0x000fe200078ef86a */
[----:B------:R-:W-:Y:S01]  /*4dc0*/  IMAD.MOV.U32 R45, RZ, RZ, RZ ;  /* 0x000000ffff2d7224 */ /* 0x000fe200078e00ff */
[----:B------:R-:W2:Y:S01]  /*4dd0*/  LDC R42, c[0x0][0xb0c] ;  /* 0x0002c300ff2a7b82 */ /* 0x000ea20000000800 */
[----:B------:R-:W-:-:S02]  /*4de0*/  IADD3 R105, PT, PT, -R102, 0x2, RZ ;  /* 0x0000000266697810 */ /* 0x000fc40007ffe1ff */
[----:B------:R-:W-:Y:S02]  /*4df0*/  CS2R R96, SRZ ;  /* 0x0000000000607805 */ /* 0x000fe4000001ff00 */
[----:B------:R-:W-:Y:S01]  /*4e00*/  LOP3.LUT R106, R106, 0xf20, R0, 0xf8, !PT ;  /* 0x00000f206a6a7812 */ /* 0x000fe200078ef800 */
[----:B------:R-:W-:Y:S01]  /*4e10*/  IMAD.MOV.U32 R64, RZ, RZ, RZ ;  /* 0x000000ffff407224 */ /* 0x000fe200078e00ff */
[----:B------:R-:W-:Y:S01]  /*4e20*/  LOP3.LUT R46, R46, 0x600000, RZ, 0xc0, !PT ;  /* 0x006000002e2e7812 */ /* 0x000fe200078ec0ff */
[----:B------:R-:W-:Y:S01]  /*4e30*/  IMAD.MOV R103, RZ, RZ, -R103 ;  /* 0x000000ffff677224 */ /* 0x000fe200078e0a67 */
[----:B------:R-:W-:Y:S01]  /*4e40*/  LEA R106, R106, UR55, 0x1 ;  /* 0x000000376a6a7c11 */ /* 0x000fe2000f8e08ff */
[----:B------:R-:W4:Y:S01]  /*4e50*/  LDC R93, c[0x0][0xb20] ;  /* 0x0002c800ff5d7b82 */ /* 0x000f220000000800 */
[----:B------:R-:W3:Y:S01]  /*4e60*/  LDS R2, [UR52+0x110] ;  /* 0x00011034ff027984 */ /* 0x000ee20008000800 */
[----:B------:R-:W-:Y:S01]  /*4e70*/  IMAD.MOV R102, RZ, RZ, -R102 ;  /* 0x000000ffff667224 */ /* 0x000fe200078e0a66 */
[----:B------:R-:W1:Y:S01]  /*4e80*/  LDCU.64 UR56, c[0x0][0x348] ;  /* 0x00006900ff3877ac */ /* 0x000e620008000a00 */
[----:B------:R-:W-:Y:S01]  /*4e90*/  IMAD.SHL.U32 R105, R105, 0x10, RZ ;  /* 0x0000001069697824 */ /* 0x000fe200078e00ff */
[----:B------:R-:W1:Y:S03]  /*4ea0*/  LDCU.64 UR36, c[0x0][0x888] ;  /* 0x00011100ff2477ac */ /* 0x000e660008000a00 */
[----:B------:R-:W1:Y:S01]  /*4eb0*/  LDC R41, c[0x0][0xb30] ;  /* 0x0002cc00ff297b82 */ /* 0x000e620000000800 */
[----:B------:R-:W1:Y:S01]  /*4ec0*/  LDCU.64 UR46, c[0x0][0x8b0] ;  /* 0x00011600ff2e77ac */ /* 0x000e620008000a00 */
[----:B------:R-:W1:Y:S06]  /*4ed0*/  LDCU.64 UR38, c[0x0][0x8a8] ;  /* 0x00011500ff2677ac */ /* 0x000e6c0008000a00 */
[----:B------:R-:W1:Y:S01]  /*4ee0*/  LDC.64 R84, c[0x0][0xb10] ;  /* 0x0002c400ff547b82 */ /* 0x000e620000000a00 */
[----:B------:R-:W1:Y:S01]  /*4ef0*/  LDCU.64 UR48, c[0x0][0xa90] ;  /* 0x00015200ff3077ac */ /* 0x000e620008000a00 */
[----:B------:R-:W-:-:S06]  /*4f00*/  UMOV UR54, URZ ;  /* 0x000000ff00367c82 */ /* 0x000fcc0008000000 */
[----:B------:R-:W1:Y:S01]  /*4f10*/  LDC.64 R38, c[0x0][0xb18] ;  /* 0x0002c600ff267b82 */ /* 0x000e620000000a00 */
[----:B------:R-:W-:-:S07]  /*4f20*/  UMOV UR53, URZ ;  /* 0x000000ff00357c82 */ /* 0x000fce0008000000 */
[----:B------:R-:W1:Y:S08]  /*4f30*/  LDC.64 R80, c[0x0][0x888] ;  /* 0x00022200ff507b82 */ /* 0x000e700000000a00 */
[----:B------:R-:W1:Y:S01]  /*4f40*/  LDC.64 R36, c[0x0][0xb28] ;  /* 0x0002ca00ff247b82 */ /* 0x000e620000000a00 */
[C---:B---3--:R-:W-:Y:S01]  /*4f50*/  VIADD R3, R2.reuse, 0x40 ;  /* 0x0000004002037836 */ /* 0x048fe20000000000 */
[----:B------:R-:W-:-:S04]  /*4f60*/  LOP3.LUT R2, R2, 0xffff, RZ, 0xc0, !PT ;  /* 0x0000ffff02027812 */ /* 0x000fc800078ec0ff */
[----:B------:R-:W-:Y:S02]  /*4f70*/  LOP3.LUT R3, R3, 0xffff, RZ, 0xc0, !PT ;  /* 0x0000ffff03037812 */ /* 0x000fe400078ec0ff */
[----:B------:R-:W3:Y:S03]  /*4f80*/  LDC.64 R82, c[0x0][0x890] ;  /* 0x00022400ff527b82 */ /* 0x000ee60000000a00 */
[----:B------:R1:W-:Y:S05]  /*4f90*/  STL.64 [R1], R2 ;  /* 0x0000000201007387 */ /* 0x0003ea0000100a00 */
[----:B------:R-:W1:Y:S08]  /*4fa0*/  LDC.64 R88, c[0x0][0xa80] ;  /* 0x0002a000ff587b82 */ /* 0x000e700000000a00 */
[----:B------:R-:W1:Y:S08]  /*4fb0*/  LDC.64 R86, c[0x0][0xa88] ;  /* 0x0002a200ff567b82 */ /* 0x000e700000000a00 */
[----:B--2-4-:R-:W1:Y:S02]  /*4fc0*/  LDC R94, c[0x0][0x374] ;  /* 0x0000dd00ff5e7b82 */ /* 0x014e640000000800 */
.L_x_106:
[----:B-1----:R-:W-:Y:S04]  /*4fd0*/  SHF.L.U32 R2, R96, 0x1f, RZ ;  /* 0x0000001f60027819 */ /* 0x002fe800000006ff */
[----:B------:R-:W1:Y:S02]  /*4fe0*/  SYNCS.PHASECHK.TRANS64.TRYWAIT P0, [UR52+0xc0], R2 ;  /* 0x0000c002ff0075a7 */ /* 0x000e640008001134 */
[----:B-1----:R-:W-:Y:S05]  /*4ff0*/  @!P0 BRA `(.L_x_76) ;  /* 0x0000003000988947 */ /* 0x002fea0003800000 */
.L_x_153:
[----:B------:R-:W2:Y:S01]  /*5000*/  LDC.64 R10, c[0x0][0xb10] ;  /* 0x0002c400ff0a7b82 */ /* 0x000ea20000000a00 */
[----:B------:R-:W4:Y:S01]  /*5010*/  LDS.128 R20, [UR52+0x100] ;  /* 0x00010034ff147984 */ /* 0x000f220008000c00 */
[----:B------:R-:W-:Y:S01]  /*5020*/  UIADD3 UR4, UPT, UPT, UR52, 0xc8, URZ ;  /* 0x000000c834047890 */ /* 0x000fe2000fffe0ff */
[----:B-1----:R-:W-:Y:S01]  /*5030*/  IMAD R0, R45, 0x4, R1 ;  /* 0x000000042d007824 */ /* 0x002fe200078e0201 */
[----:B------:R-:W-:Y:S04]  /*5040*/  ISETP.NE.AND P1, PT, R41, 0x1, PT ;  /* 0x000000012900780c */ /* 0x000fe80003f25270 */
[----:B------:R-:W1:Y:S01]  /*5050*/  LDC.64 R8, c[0x0][0xb18] ;  /* 0x0002c600ff087b82 */ /* 0x000e620000000a00 */
[----:B------:R-:W-:Y:S01]  /*5060*/  UPRMT UR4, URZ, 0x654, UR4 ;  /* 0x00000654ff047896 */ /* 0x000fe20008000004 */
[----:B------:R-:W-:Y:S01]  /*5070*/  ISETP.GE.AND P0, PT, R40, 0x1, PT ;  /* 0x000000012800780c */ /* 0x000fe20003f06270 */
[----:B------:R-:W-:Y:S01]  /*5080*/  @!PT LDS RZ, [RZ] ;  /* 0x00000000fffff984 */ /* 0x000fe20000000800 */
[----:B------:R-:W-:Y:S01]  /*5090*/  @!PT LDS RZ, [RZ] ;  /* 0x00000000fffff984 */ /* 0x000fe20000000800 */
[----:B------:R-:W-:Y:S01]  /*50a0*/  @!PT LDS RZ, [RZ] ;  /* 0x00000000fffff984 */ /* 0x000fe20000000800 */
[----:B------:R-:W-:Y:S01]  /*50b0*/  @!PT LDS RZ, [RZ] ;  /* 0x00000000fffff984 */ /* 0x000fe20000000800 */
[----:B------:R3:W-:Y:S06]  /*50c0*/  MEMBAR.ALL.CTA ;  /* 0x0000000000007992 */ /* 0x0007ec0000008000 */
[----:B---3--:R-:W3:Y:S01]  /*50d0*/  FENCE.VIEW.ASYNC.S ;  /* 0x00000000000073c6 */ /* 0x008ee20000000000 */
[----:B------:R-:W1:Y:S08]  /*50e0*/  @!P1 LDC R12, c[0x0][0xb20] ;  /* 0x0002c800ff0c9b82 */ /* 0x000e700000000800 */
[----:B------:R-:W1:Y:S01]  /*50f0*/  @!P1 LDC R7, c[0x0][0xb0c] ;  /* 0x0002c300ff079b82 */ /* 0x000e620000000800 */
[----:B---3--:R-:W-:Y:S01]  /*5100*/  SYNCS.ARRIVE.TRANS64.RED.A1T0 RZ, [UR4], RZ ;  /* 0x000000ffffff79a7 */ /* 0x008fe20008100404 */
[----:B------:R3:W5:Y:S01]  /*5110*/  LDL R16, [R0] ;  /* 0x0000000000107983 */ /* 0x0007620000100800 */
[----:B----4-:R-:W-:Y:S04]  /*5120*/  LOP3.LUT P4, RZ, R22, 0x1, RZ, 0xc0, !PT ;  /* 0x0000000116ff7812 */ /* 0x010fe8000788c0ff */
[----:B------:R-:W-:Y:S09]  /*5130*/  P2R R107, PR, RZ, 0x10 ;  /* 0x00000010ff6b7803 */ /* 0x000ff20000000000 */
[----:B------:R-:W-:Y:S02]  /*5140*/  @P4 MOV R44, R20 ;  /* 0x00000014002c4202 */ /* 0x000fe40000000f00 */
[----:B------:R-:W-:Y:S01]  /*5150*/  @P4 LOP3.LUT R43, R21, 0xffff, RZ, 0xc0, !PT ;  /* 0x0000ffff152b4812 */ /* 0x000fe200078ec0ff */
[----:B--23--:R-:W-:Y:S06]  /*5160*/  @!P0 BRA `(.L_x_77) ;  /* 0x0000000000a48947 */ /* 0x00cfec0003800000 */
[----:B------:R-:W-:Y:S01]  /*5170*/  IMAD.HI.U32 R0, R94, R39, RZ ;  /* 0x000000275e007227 */ /* 0x000fe200078e00ff */
[----:B------:R-:W-:Y:S02]  /*5180*/  ISETP.NE.AND P0, PT, R38, 0x1, PT ;  /* 0x000000012600780c */ /* 0x000fe40003f05270 */
[----:B------:R-:W-:Y:S01]  /*5190*/  ISETP.NE.AND P2, PT, R40, 0x1, PT ;  /* 0x000000012800780c */ /* 0x000fe20003f45270 */
[----:B------:R-:W-:Y:S01]  /*51a0*/  IMAD.HI.U32 R4, R95, R84, RZ ;  /* 0x000000545f047227 */ /* 0x000fe200078e00ff */
[----:B------:R-:W-:Y:S02]  /*51b0*/  SHF.R.U32.HI R0, RZ, R93, R0 ;  /* 0x0000005dff007219 */ /* 0x000fe40000011600 */
[----:B------:R-:W-:Y:S01]  /*51c0*/  ISETP.NE.AND P3, PT, R42, 0x1, PT ;  /* 0x000000012a00780c */ /* 0x000fe20003f65270 */
[----:B------:R-:W-:Y:S01]  /*51d0*/  IMAD.HI.U32 R6, R43, R39, RZ ;  /* 0x000000272b067227 */ /* 0x000fe200078e00ff */
[-C--:B------:R-:W-:Y:S02]  /*51e0*/  SHF.R.U32.HI R4, RZ, R85.reuse, R4 ;  /* 0x00000055ff047219 */ /* 0x080fe40000011604 */
        /* <DEDUP_REMOVED lines=14> */
[C---:B------:R-:W-:Y:S03]  /*52d0*/  IMAD.HI.U32 R0, R3.reuse, R36, RZ ;  /* 0x0000002403007227 */ /* 0x040fe600078e00ff */
[C---:B------:R-:W-:Y:S02]  /*52e0*/  ISETP.GE.OR P0, PT, R2.reuse, R5, P0 ;  /* 0x000000050200720c */ /* 0x040fe40000706670 */
[----:B------:R-:W-:Y:S04]  /*52f0*/  SHF.R.U32.HI R0, RZ, R37, R0 ;  /* 0x00000025ff007219 */ /* 0x000fe80000011600 */
[C---:B------:R-:W-:Y:S05]  /*5300*/  SEL R6, R3.reuse, R0, !P2 ;  /* 0x0000000003067207 */ /* 0x040fea0005000000 */
        /* <DEDUP_REMOVED lines=14> */
[----:B------:R-:W-:Y:S07]  /*53f0*/  IMAD R43, R3, R38, R43 ;  /* 0x00000026032b7224 */ /* 0x000fee00078e022b */
.L_x_77:
[----:B-1----:R-:W-:Y:S01]  /*5400*/  @!P1 ISETP.NE.AND P0, PT, R8, 0x1, PT ;  /* 0x000000010800980c */ /* 0x002fe20003f05270 */
[----:B------:R-:W-:Y:S01]  /*5410*/  @!P1 IMAD.HI.U32 R0, R44, R10, RZ ;  /* 0x0000000a2c009227 */ /* 0x000fe200078e00ff */
[----:B------:R-:W-:Y:S01]  /*5420*/  @!P1 ISETP.NE.AND P2, PT, R7, 0x1, PT ;  /* 0x000000010700980c */ /* 0x000fe20003f45270 */
[----:B------:R-:W-:Y:S01]  /*5430*/  ULOP3.LUT UP0, URZ, UR55, 0x1b0, URZ, 0xc0, !UPT ;  /* 0x000001b037ff7892 */ /* 0x000fe2000f80c0ff */
[----:B------:R-:W-:Y:S01]  /*5440*/  R2UR UR41, R14 ;  /* 0x000000000e2972ca */ /* 0x000fe200000e0000 */
[C---:B------:R-:W-:Y:S01]  /*5450*/  @!P1 IMAD.HI.U32 R2, R43.reuse, R9, RZ ;  /* 0x000000092b029227 */ /* 0x040fe200078e00ff */
[----:B------:R-:W-:Y:S02]  /*5460*/  @!P1 SHF.R.U32.HI R0, RZ, R11, R0 ;  /* 0x0000000bff009219 */ /* 0x000fe40000011600 */
[----:B------:R-:W-:Y:S02]  /*5470*/  @P4 SHF.R.U32.HI R104, RZ, 0x10, R21 ;  /* 0x00000010ff684819 */ /* 0x000fe40000011615 */
[----:B------:R-:W-:Y:S02]  /*5480*/  @!P1 SHF.R.U32.HI R2, RZ, R12, R2 ;  /* 0x0000000cff029219 */ /* 0x000fe40000011602 */
[----:B------:R-:W-:Y:S02]  /*5490*/  @!P1 SEL R3, R44, R0, !P2 ;  /* 0x000000002c039207 */ /* 0x000fe40005000000 */
[----:B------:R-:W-:Y:S03]  /*54a0*/  @!P1 SEL R2, R43, R2, !P0 ;  /* 0x000000022b029207 */ /* 0x000fe60004000000 */
[----:B------:R-:W-:Y:S02]  /*54b0*/  USHF.L.U32 UR41, UR41, 0x6, URZ ;  /* 0x0000000629297899 */ /* 0x000fe400080006ff */
[----:B------:R-:W-:Y:S02]  /*54c0*/  @!P1 IMAD.IADD R0, R2, 0x1, -R3 ;  /* 0x0000000102009824 */ /* 0x000fe400078e0a03 */
[----:B------:R-:W-:Y:S02]  /*54d0*/  @!P1 IMAD.IADD R2, R3, 0x1, -R2 ;  /* 0x0000000103029824 */ /* 0x000fe400078e0a02 */
[----:B------:R-:W-:Y:S02]  /*54e0*/  @!P1 IMAD R44, R0, R7, R44 ;  /* 0x00000007002c9224 */ /* 0x000fe400078e022c */
[----:B------:R-:W-:Y:S01]  /*54f0*/  @!P1 IMAD R43, R2, R8, R43 ;  /* 0x00000008022b9224 */ /* 0x000fe200078e022b */
[----:B------:R-:W-:Y:S06]  /*5500*/  BRA.U !UP0, `(.L_x_78) ;  /* 0x00000001087c7547 */ /* 0x000fec000b800000 */
[----:B------:R-:W1:Y:S01]  /*5510*/  LDCU.64 UR8, c[0x4][0x80] ;  /* 0x01001000ff0877ac */ /* 0x000e620008000a00 */
[----:B------:R-:W-:Y:S01]  /*5520*/  MOV R2, 0x0 ;  /* 0x0000000000027802 */ /* 0x000fe20000000f00 */
[----:B------:R-:W-:Y:S02]  /*5530*/  HFMA2 R12, -RZ, RZ, 0, 5.9604644775390625e-08 ;  /* 0x00000001ff0c7431 */ /* 0x000fe400000001ff */
[----:B------:R-:W-:Y:S01]  /*5540*/  IMAD.MOV.U32 R8, RZ, RZ, 0x70 ;  /* 0x00000070ff087424 */ /* 0x000fe200078e00ff */
[----:B------:R2:W3:Y:S01]  /*5550*/  LDC.64 R14, c[0x4][R2] ;  /* 0x01000000020e7b82 */ /* 0x0004e20000000a00 */
[----:B------:R-:W4:Y:S01]  /*5560*/  LDCU.64 UR6, c[0x4][0x88] ;  /* 0x01001100ff0677ac */ /* 0x000f220008000a00 */
[----:B------:R-:W-:Y:S01]  /*5570*/  IMAD.MOV.U32 R13, RZ, RZ, RZ ;  /* 0x000000ffff0d7224 */ /* 0x000fe200078e00ff */
[----:B------:R-:W2:Y:S01]  /*5580*/  LDCU.64 UR4, c[0x4][0x8] ;  /* 0x01000100ff0477ac */ /* 0x000ea20008000a00 */
[----:B-1----:R-:W-:Y:S01]  /*5590*/  MOV R5, UR9 ;  /* 0x0000000900057c02 */ /* 0x002fe20008000f00 */
[----:B------:R-:W-:Y:S01]  /*55a0*/  IMAD.U32 R4, RZ, RZ, UR8 ;  /* 0x00000008ff047e24 */ /* 0x000fe2000f8e00ff */
[----:B----4-:R-:W-:Y:S01]  /*55b0*/  MOV R7, UR7 ;  /* 0x0000000700077c02 */ /* 0x010fe20008000f00 */
[----:B------:R-:W-:Y:S01]  /*55c0*/  IMAD.U32 R6, RZ, RZ, UR6 ;  /* 0x00000006ff067e24 */ /* 0x000fe2000f8e00ff */
[----:B--2---:R-:W-:Y:S01]  /*55d0*/  MOV R11, UR5 ;  /* 0x00000005000b7c02 */ /* 0x004fe20008000f00 */
[----:B------:R-:W-:Y:S02]  /*55e0*/  IMAD.U32 R10, RZ, RZ, UR4 ;  /* 0x00000004ff0a7e24 */ /* 0x000fe4000f8e00ff */
[----:B------:R-:W-:Y:S07]  /*55f0*/  LEPC R20, `(.L_x_79) ;  /* 0x000000001014794e */ /* 0x000fee0000000000 */
[----:B---3-5:R-:W-:Y:S05]  /*5600*/  CALL.ABS.NOINC R14 ;  /* 0x000000000e007343 */ /* 0x028fea0003c00000 */
.L_x_79:
[----:B------:R-:W1:Y:S01]  /*5610*/  LDCU.64 UR8, c[0x4][0x80] ;  /* 0x01001000ff0877ac */ /* 0x000e620008000a00 */
[----:B------:R-:W2:Y:S01]  /*5620*/  LDC.64 R2, c[0x4][R2] ;  /* 0x0100000002027b82 */ /* 0x000ea20000000a00 */
[----:B------:R-:W-:Y:S02]  /*5630*/  HFMA2 R12, -RZ, RZ, 0, 5.9604644775390625e-08 ;  /* 0x00000001ff0c7431 */ /* 0x000fe400000001ff */
[----:B------:R-:W-:Y:S02]  /*5640*/  IMAD.MOV.U32 R8, RZ, RZ, 0x70 ;  /* 0x00000070ff087424 */ /* 0x000fe400078e00ff */
[----:B------:R-:W-:Y:S01]  /*5650*/  IMAD.MOV.U32 R13, RZ, RZ, RZ ;  /* 0x000000ffff0d7224 */ /* 0x000fe200078e00ff */
[----:B------:R-:W3:Y:S01]  /*5660*/  LDCU.64 UR6, c[0x4][0x88] ;  /* 0x01001100ff0677ac */ /* 0x000ee20008000a00 */
[----:B------:R-:W4:Y:S01]  /*5670*/  LDCU.64 UR4, c[0x4][0x8] ;  /* 0x01000100ff0477ac */ /* 0x000f220008000a00 */
[----:B-1----:R-:W-:Y:S02]  /*5680*/  MOV R4, UR8 ;  /* 0x0000000800047c02 */ /* 0x002fe40008000f00 */
[----:B------:R-:W-:Y:S02]  /*5690*/  MOV R5, UR9 ;  /* 0x0000000900057c02 */ /* 0x000fe40008000f00 */
[----:B---3--:R-:W-:Y:S01]  /*56a0*/  MOV R7, UR7 ;  /* 0x0000000700077c02 */ /* 0x008fe20008000f00 */
[----:B------:R-:W-:Y:S01]  /*56b0*/  IMAD.U32 R6, RZ, RZ, UR6 ;  /* 0x00000006ff067e24 */ /* 0x000fe2000f8e00ff */
[----:B----4-:R-:W-:Y:S01]  /*56c0*/  MOV R11, UR5 ;  /* 0x00000005000b7c02 */ /* 0x010fe20008000f00 */
[----:B------:R-:W-:Y:S02]  /*56d0*/  IMAD.U32 R10, RZ, RZ, UR4 ;  /* 0x00000004ff0a7e24 */ /* 0x000fe4000f8e00ff */
[----:B------:R-:W-:Y:S07]  /*56e0*/  LEPC R20, `(.L_x_78) ;  /* 0x000000001014794e */ /* 0x000fee0000000000 */
[----:B--2---:R-:W-:Y:S05]  /*56f0*/  CALL.ABS.NOINC R2 ;  /* 0x0000000002007343 */ /* 0x004fea0003c00000 */
.L_x_78:
[----:B------:R-:W-:Y:S01]  /*5700*/  ISETP.NE.U32.AND P3, PT, R82, RZ, PT ;  /* 0x000000ff5200720c */ /* 0x000fe20003f65070 */
[----:B------:R-:W-:Y:S01]  /*5710*/  UISETP.NE.U32.AND UP0, UPT, UR46, URZ, UPT ;  /* 0x000000ff2e00728c */ /* 0x000fe2000bf05070 */
[----:B------:R-:W-:Y:S02]  /*5720*/  ISETP.NE.AND P6, PT, R101, RZ, PT ;  /* 0x000000ff6500720c */ /* 0x000fe40003fc5270 */
[----:B------:R-:W-:Y:S01]  /*5730*/  ISETP.NE.AND.EX P3, PT, R83, RZ, PT, P3 ;  /* 0x000000ff5300720c */ /* 0x000fe20003f65330 */
[----:B------:R-:W-:Y:S01]  /*5740*/  UISETP.NE.AND.EX UP0, UPT, UR47, URZ, UPT, UP0 ;  /* 0x000000ff2f00728c */ /* 0x000fe2000bf05300 */
[----:B------:R-:W-:Y:S02]  /*5750*/  ISETP.NE.U32.AND P1, PT, RZ, UR36, PT ;  /* 0x00000024ff007c0c */ /* 0x000fe4000bf25070 */
[----:B------:R-:W-:Y:S02]  /*5760*/  PLOP3.LUT P0, PT, PT, PT, PT, 0x8, 0x80 ;  /* 0x000000000080781c */ /* 0x000fe40003f0e170 */
[----:B------:R-:W-:Y:S05]  /*5770*/  ISETP.NE.AND.EX P1, PT, RZ, UR37, PT, P1 ;  /* 0x00000025ff007c0c */ /* 0x000fea000bf25310 */
[----:B------:R-:W-:Y:S02]  /*5780*/  @P6 PLOP3.LUT P0, PT, P3, PT, PT, 0x80, 0x8 ;  /* 0x000000000008681c */ /* 0x000fe40001f0f070 */
[----:B------:R-:W-:Y:S11]  /*5790*/  @!P3 BRA `(.L_x_80) ;  /* 0x00000000002cb947 */ /* 0x000ff60003800000 */
[----:B------:R-:W-:Y:S01]  /*57a0*/  ISETP.NE.U32.AND P2, PT, R80, RZ, PT ;  /* 0x000000ff5000720c */ /* 0x000fe20003f45070 */
[----:B------:R-:W-:Y:S03]  /*57b0*/  IMAD.MOV.U32 R92, RZ, RZ, 0x1 ;  /* 0x00000001ff5c7424 */ /* 0x000fe600078e00ff */
[----:B------:R-:W-:Y:S11]  /*57c0*/  ISETP.NE.AND.EX P2, PT, R81, RZ, PT, P2 ;  /* 0x000000ff5100720c */ /* 0x000ff60003f45320 */
[----:B------:R-:W-:Y:S02]  /*57d0*/  @!UPT UIADD3 URZ, UPT, UPT, URZ, URZ, URZ ;  /* 0x000000fffffff290 */ /* 0x000fe4000fffe0ff */
[----:B------:R-:W1:Y:S01]  /*57e0*/  @P2 LDC.64 R2, c[0x0][0x888] ;  /* 0x00022200ff022b82 */ /* 0x000e620000000a00 */
[----:B------:R-:W-:Y:S04]  /*57f0*/  @P2 IMAD R0, R17, R82, RZ ;  /* 0x0000005211002224 */ /* 0x000fe800078e02ff */
[----:B-1----:R-:W-:Y:S04]  /*5800*/  @P2 IMAD.WIDE R2, R0, 0x4, R2 ;  /* 0x0000000400022825 */ /* 0x002fe800078e0202 */
[----:B------:R-:W-:Y:S01]  /*5810*/  HFMA2 R0, -RZ, RZ, 0, 5.9604644775390625e-08 ;  /* 0x00000001ff007431 */ /* 0x000fe200000001ff */
[----:B-----5:R1:W5:Y:S04]  /*5820*/  @P2 LDG.E R49, desc[UR50][R2.64] ;  /* 0x0000003202312981 */ /* 0x020368000c1e1900 */
[----:B------:R-:W-:Y:S01]  /*5830*/  @!P2 PRMT R92, R0, 0x7610, R92 ;  /* 0x00007610005ca816 */ /* 0x000fe2000000005c */
[----:B-1----:R-:W2:Y:S06]  /*5840*/  @!P2 LDC R49, c[0x0][0x880] ;  /* 0x00022000ff31ab82 */ /* 0x002eac0000000800 */
.L_x_80:
[----:B------:R-:W-:Y:S05]  /*5850*/  BRA.U !UP0, `(.L_x_81) ;  /* 0x0000000108207547 */ /* 0x000fea000b800000 */
[----:B------:R-:W-:Y:S04]  /*5860*/  ISETP.NE.U32.AND P2, PT, RZ, UR38, PT ;  /* 0x00000026ff007c0c */ /* 0x000fe8000bf45070 */
[----:B------:R-:W-:Y:S11]  /*5870*/  ISETP.NE.AND.EX P2, PT, RZ, UR39, PT, P2 ;  /* 0x00000027ff007c0c */ /* 0x000ff6000bf45320 */
[----:B------:R-:W-:Y:S02]  /*5880*/  @!UPT UIADD3 URZ, UPT, UPT, URZ, URZ, URZ ;  /* 0x000000fffffff290 */ /* 0x000fe4000fffe0ff */
[----:B------:R-:W1:Y:S01]  /*5890*/  @P2 LDC.64 R2, c[0x0][0x8a8] ;  /* 0x00022a00ff022b82 */ /* 0x000e620000000a00 */
[----:B------:R-:W-:Y:S04]  /*58a0*/  @P2 IMAD R0, R17, UR46, RZ ;  /* 0x0000002e11002c24 */ /* 0x000fe8000f8e02ff */
[----:B-1----:R-:W-:Y:S05]  /*58b0*/  @P2 IMAD.WIDE R2, R0, 0x4, R2 ;  /* 0x0000000400022825 */ /* 0x002fea00078e0202 */
[----:B-----5:R1:W5:Y:S02]  /*58c0*/  @P2 LDG.E R47, desc[UR50][R2.64] ;  /* 0x00000032022f2981 */ /* 0x020364000c1e1900 */
[----:B-1----:R-:W3:Y:S02]  /*58d0*/  @!P2 LDC R47, c[0x0][0x8a0] ;  /* 0x00022800ff2fab82 */ /* 0x002ee40000000800 */
.L_x_81:
[----:B--2--5:R-:W-:Y:S01]  /*58e0*/  FSETP.NEU.AND P2, PT, R49, RZ, PT ;  /* 0x000000ff3100720b */ /* 0x024fe20003f4d000 */
[----:B------:R-:W-:Y:S01]  /*58f0*/  IMAD.SHL.U32 R110, R18, 0x80, RZ ;  /* 0x00000080126e7824 */ /* 0x000fe200078e00ff */
[----:B------:R-:W-:Y:S01]  /*5900*/  SEL R4, RZ, 0xffffffff, P1 ;  /* 0xffffffffff047807 */ /* 0x000fe20000800000 */
[----:B------:R-:W-:Y:S01]  /*5910*/  IMAD.SHL.U32 R75, R64, 0x2000, RZ ;  /* 0x00002000404b7824 */ /* 0x000fe200078e00ff */
[----:B------:R-:W-:Y:S01]  /*5920*/  @P6 LOP3.LUT P1, RZ, R92, 0xff, RZ, 0xc0, !PT ;  /* 0x000000ff5cff6812 */ /* 0x000fe2000782c0ff */
[----:B------:R-:W-:Y:S01]  /*5930*/  IMAD.HI.U32 R108, R110, R89, RZ ;  /* 0x000000596e6c7227 */ /* 0x000fe200078e00ff */
[----:B------:R-:W-:Y:S01]  /*5940*/  @P6 SEL R0, RZ, 0xffffffff, P2 ;  /* 0xffffffffff006807 */ /* 0x000fe20001000000 */
[----:B------:R-:W-:Y:S01]  /*5950*/  BSSY B1, `(.L_x_82) ;  /* 0x000004a000017945 */ /* 0x000fe20003800000 */
[----:B------:R-:W-:Y:S01]  /*5960*/  LOP3.LUT R66, R98, 0x1, RZ, 0x3c, !PT ;  /* 0x0000000162427812 */ /* 0x000fe200078e3cff */
[----:B------:R-:W-:Y:S01]  /*5970*/  IMAD.SHL.U32 R114, R103, 0x10, RZ ;  /* 0x0000001067727824 */ /* 0x000fe200078e00ff */
[----:B------:R-:W-:Y:S01]  /*5980*/  @P0 SEL R0, R4, R0, !P1 ;  /* 0x0000000004000207 */ /* 0x000fe20004800000 */
[----:B------:R-:W-:Y:S01]  /*5990*/  IMAD.IADD R74, R106, 0x1, R75 ;  /* 0x000000016a4a7824 */ /* 0x000fe200078e024b */
[----:B------:R-:W-:Y:S01]  /*59a0*/  ISETP.NE.AND P0, PT, R88, 0x1, PT ;  /* 0x000000015800780c */ /* 0x000fe20003f05270 */
[----:B------:R-:W-:Y:S01]  /*59b0*/  IMAD.SHL.U32 R113, R102, 0x10, RZ ;  /* 0x0000001066717824 */ /* 0x000fe200078e00ff */
[----:B------:R-:W-:Y:S01]  /*59c0*/  @P6 LOP3.LUT R0, R0, 0x1, RZ, 0xc0, !PT ;  /* 0x0000000100006812 */ /* 0x000fe200078ec0ff */
[----:B------:R-:W-:Y:S01]  /*59d0*/  IMAD.IADD R73, R74, 0x1, R114 ;  /* 0x000000014a497824 */ /* 0x000fe200078e0272 */
[----:B------:R-:W-:Y:S01]  /*59e0*/  SHF.R.U32.HI R108, RZ, R86, R108 ;  /* 0x00000056ff6c7219 */ /* 0x000fe2000001166c */
[----:B------:R-:W-:Y:S01]  /*59f0*/  IMAD.MOV.U32 R116, RZ, RZ, 0x1 ;  /* 0x00000001ff747424 */ /* 0x000fe200078e00ff */
[----:B------:R-:W-:Y:S01]  /*5a00*/  ISETP.NE.U32.OR P4, PT, R0, 0x1, !P6 ;  /* 0x000000010000780c */ /* 0x000fe20007785470 */
[----:B------:R-:W-:Y:S01]  /*5a10*/  IMAD.IADD R48, R46, 0x1, R16 ;  /* 0x000000012e307824 */ /* 0x000fe200078e0210 */
[----:B------:R-:W-:Y:S01]  /*5a20*/  LEA R0, R64, UR52, 0x3 ;  /* 0x0000003440007c11 */ /* 0x000fe2000f8e18ff */
[----:B------:R-:W-:Y:S01]  /*5a30*/  IMAD.MOV.U32 R115, RZ, RZ, R64 ;  /* 0x000000ffff737224 */ /* 0x000fe200078e0040 */
[----:B------:R-:W-:Y:S02]  /*5a40*/  SEL R108, R110, R108, !P0 ;  /* 0x0000006c6e6c7207 */ /* 0x000fe40004000000 */
[----:B------:R-:W-:Y:S02]  /*5a50*/  CS2R R78, SRZ ;  /* 0x00000000004e7805 */ /* 0x000fe4000001ff00 */
[----:B------:R-:W-:Y:S02]  /*5a60*/  ISETP.NE.AND P0, PT, R87, 0x1, PT ;  /* 0x000000015700780c */ /* 0x000fe40003f05270 */
[----:B------:R-:W-:Y:S02]  /*5a70*/  CS2R R76, SRZ ;  /* 0x00000000004c7805 */ /* 0x000fe4000001ff00 */
[----:B------:R-:W-:Y:S01]  /*5a80*/  LEA R65, R45, UR52, 0x3 ;  /* 0x000000342d417c11 */ /* 0x000fe2000f8e18ff */
[----:B------:R-:W-:Y:S01]  /*5a90*/  IMAD.HI.U32 R109, R108, UR48, RZ ;  /* 0x000000306c6d7c27 */ /* 0x000fe2000f8e00ff */
[----:B------:R-:W-:Y:S02]  /*5aa0*/  SEL R3, RZ, 0xffffffff, P2 ;  /* 0xffffffffff037807 */ /* 0x000fe40001000000 */
[----:B------:R-:W-:Y:S01]  /*5ab0*/  LOP3.LUT P2, R111, R92, 0xff, RZ, 0xc0, !PT ;  /* 0x000000ff5c6f7812 */ /* 0x000fe2000784c0ff */
[----:B------:R-:W-:Y:S01]  /*5ac0*/  IMAD.MOV R5, RZ, RZ, -R108 ;  /* 0x000000ffff057224 */ /* 0x000fe200078e0a6c */
[----:B------:R-:W-:Y:S02]  /*5ad0*/  @P4 SHF.L.U32 R2, R66, 0x1f, RZ ;  /* 0x0000001f42024819 */ /* 0x000fe400000006ff */
[----:B------:R-:W-:Y:S02]  /*5ae0*/  CS2R R70, SRZ ;  /* 0x0000000000467805 */ /* 0x000fe4000001ff00 */
[----:B------:R-:W-:Y:S01]  /*5af0*/  SHF.R.U32.HI R109, RZ, UR49, R109 ;  /* 0x00000031ff6d7c19 */ /* 0x000fe2000801166d */
[----:B------:R-:W-:Y:S01]  /*5b00*/  IMAD R110, R88, R5, R110 ;  /* 0x00000005586e7224 */ /* 0x000fe200078e026e */
[----:B------:R1:W2:Y:S01]  /*5b10*/  @P4 SYNCS.PHASECHK.TRANS64.TRYWAIT P1, [R0+URZ+0x80], R2 ;  /* 0x00008002000045a7 */ /* 0x0002a200080211ff */
[----:B------:R-:W-:Y:S02]  /*5b20*/  @P3 SEL R3, R4, R3, !P2 ;  /* 0x0000000304033207 */ /* 0x000fe40005000000 */
[----:B------:R-:W-:Y:S02]  /*5b30*/  CS2R R68, SRZ ;  /* 0x0000000000447805 */ /* 0x000fe4000001ff00 */
[----:B------:R-:W-:Y:S02]  /*5b40*/  SEL R109, R108, R109, !P0 ;  /* 0x0000006d6c6d7207 */ /* 0x000fe40004000000 */
[----:B------:R-:W-:Y:S02]  /*5b50*/  CS2R R62, SRZ ;  /* 0x00000000003e7805 */ /* 0x000fe4000001ff00 */
[----:B------:R-:W-:Y:S02]  /*5b60*/  LOP3.LUT R3, R3, 0x1, RZ, 0xc0, !PT ;  /* 0x0000000103037812 */ /* 0x000fe400078ec0ff */
[----:B------:R-:W-:Y:S02]  /*5b70*/  CS2R R60, SRZ ;  /* 0x00000000003c7805 */ /* 0x000fe4000001ff00 */
[----:B------:R-:W-:Y:S01]  /*5b80*/  P2R R112, PR, RZ, 0x10 ;  /* 0x00000010ff707803 */ /* 0x000fe20000000000 */
[----:B------:R-:W-:Y:S01]  /*5b90*/  IMAD.MOV R4, RZ, RZ, -R109 ;  /* 0x000000ffff047224 */ /* 0x000fe200078e0a6d */
[----:B------:R-:W-:Y:S02]  /*5ba0*/  ISETP.NE.U32.AND P2, PT, R3, 0x1, PT ;  /* 0x000000010300780c */ /* 0x000fe40003f45070 */
[----:B------:R-:W-:Y:S02]  /*5bb0*/  CS2R R58, SRZ ;  /* 0x00000000003a7805 */ /* 0x000fe4000001ff00 */
[----:B------:R-:W-:Y:S01]  /*5bc0*/  CS2R R56, SRZ ;  /* 0x0000000000387805 */ /* 0x000fe2000001ff00 */
[----:B------:R-:W-:Y:S01]  /*5bd0*/  IMAD R108, R87, R4, R108 ;  /* 0x00000004576c7224 */ /* 0x000fe200078e026c */
[----:B------:R-:W-:Y:S01]  /*5be0*/  P2R R117, PR, RZ, 0x4 ;  /* 0x00000004ff757803 */ /* 0x000fe20000000000 */
[----:B------:R-:W-:Y:S02]  /*5bf0*/  IMAD.IADD R72, R74, 0x1, R113 ;  /* 0x000000014a487824 */ /* 0x000fe400078e0271 */
[----:B------:R-:W-:Y:S01]  /*5c00*/  IMAD.IADD R67, R105, 0x1, R73 ;  /* 0x0000000169437824 */ /* 0x000fe200078e0249 */
[----:B-1----:R-:W-:Y:S04]  /*5c10*/  SHF.L.U32 R2, R97, 0x1f, RZ ;  /* 0x0000001f61027819 */ /* 0x002fe800000006ff */
[----:B------:R1:W4:Y:S01]  /*5c20*/  SYNCS.PHASECHK.TRANS64.TRYWAIT P0, [R65+URZ+0xd0], R2 ;  /* 0x0000d002410075a7 */ /* 0x00032200080011ff */
[----:B--2---:R-:W-:Y:S01]  /*5c30*/  @P4 SEL R116, RZ, 0x1, !P1 ;  /* 0x00000001ff744807 */ /* 0x004fe20004800000 */
[----:B-1----:R-:W-:Y:S06]  /*5c40*/  @!P4 BRA `(.L_x_83) ;  /* 0x000000000068c947 */ /* 0x002fec0003800000 */
[----:B------:R-:W-:Y:S01]  /*5c50*/  ISETP.NE.AND P1, PT, R116, RZ, PT ;  /* 0x000000ff7400720c */ /* 0x000fe20003f25270 */
[----:B------:R-:W-:Y:S01]  /*5c60*/  BSSY B0, `(.L_x_84) ;  /* 0x000000d000007945 */ /* 0x000fe20003800000 */
[----:B------:R-:W-:Y:S02]  /*5c70*/  CS2R R58, SRZ ;  /* 0x00000000003a7805 */ /* 0x000fe4000001ff00 */
[----:B------:R-:W-:Y:S02]  /*5c80*/  CS2R R56, SRZ ;  /* 0x0000000000387805 */ /* 0x000fe4000001ff00 */
[----:B------:R-:W-:Y:S02]  /*5c90*/  CS2R R62, SRZ ;  /* 0x00000000003e7805 */ /* 0x000fe4000001ff00 */
[----:B------:R-:W-:Y:S02]  /*5ca0*/  CS2R R60, SRZ ;  /* 0x00000000003c7805 */ /* 0x000fe4000001ff00 */
[----:B------:R-:W-:Y:S02]  /*5cb0*/  CS2R R70, SRZ ;  /* 0x0000000000467805 */ /* 0x000fe4000001ff00 */
[----:B------:R-:W-:Y:S02]  /*5cc0*/  CS2R R68, SRZ ;  /* 0x0000000000447805 */ /* 0x000fe4000001ff00 */
[----:B------:R-:W-:Y:S02]  /*5cd0*/  CS2R R78, SRZ ;  /* 0x00000000004e7805 */ /* 0x000fe4000001ff00 */
[----:B------:R-:W-:Y:S01]  /*5ce0*/  CS2R R76, SRZ ;  /* 0x00000000004c7805 */ /* 0x000fe2000001ff00 */
[----:B------:R-:W-:Y:S06]  /*5cf0*/  @P1 BRA `(.L_x_85) ;  /* 0x00000000000c1947 */ /* 0x000fec0003800000 */
[----:B------:R-:W-:Y:S04]  /*5d00*/  SHF.L.U32 R3, R66, 0x1f, RZ ;  /* 0x0000001f42037819 */ /* 0x000fe800000006ff */
[----:B------:R-:W1:Y:S02]  /*5d10*/  SYNCS.PHASECHK.TRANS64.TRYWAIT P1, [R0+URZ+0x80], R3 ;  /* 0x00008003000075a7 */ /* 0x000e6400080211ff */
[----:B-1----:R-:W-:Y:S05]  /*5d20*/  @!P1 BRA `(.L_x_86) ;  /* 0x0000002400649947 */ /* 0x002fea0003800000 */
.L_x_85:
[----:B------:R-:W-:Y:S05]  /*5d30*/  BSYNC B0 ;  /* 0x0000000000007941 */ /* 0x000fea0003800000 */
.L_x_84:
[----:B------:R-:W-:Y:S01]  /*5d40*/  ISETP.NE.AND P1, PT, R117, RZ, PT ;  /* 0x000000ff7500720c */ /* 0x000fe20003f25270 */
[----:B------:R-:W-:Y:S11]  /*5d50*/  VIADD R115, R64, 0x1 ;  /* 0x0000000140737836 */ /* 0x000ff60000000000 */
[----:B------:R-:W-:Y:S01]  /*5d60*/  @!UPT UIADD3 URZ, UPT, UPT, URZ, URZ, URZ ;  /* 0x000000fffffff290 */ /* 0x000fe2000fffe0ff */
[----:B------:R2:W2:Y:S04]  /*5d70*/  @P1 LDS.128 R56, [R74] ;  /* 0x000000004a381984 */ /* 0x0004a80000000c00 */
[----:B------:R2:W2:Y:S04]  /*5d80*/  @P1 LDS.128 R60, [R73+0x10] ;  /* 0x00001000493c1984 */ /* 0x0004a80000000c00 */
[----:B------:R2:W2:Y:S04]  /*5d90*/  @P1 LDS.128 R68, [R72+0x20] ;  /* 0x0000200048441984 */ /* 0x0004a80000000c00 */
[----:B------:R2:W2:Y:S01]  /*5da0*/  @P1 LDS.128 R76, [R67+0x10] ;  /* 0x00001000434c1984 */ /* 0x0004a20000000c00 */
[C---:B------:R-:W-:Y:S04]  /*5db0*/  ISETP.NE.AND P1, PT, R115.reuse, 0x3, PT ;  /* 0x000000037300780c */ /* 0x040fe80003f25270 */
[----:B-1----:R-:W-:Y:S02]  /*5dc0*/  SEL R0, RZ, 0x1, P1 ;  /* 0x00000001ff007807 */ /* 0x002fe40000800000 */
[----:B------:R-:W-:Y:S02]  /*5dd0*/  SEL R115, R115, RZ, P1 ;  /* 0x000000ff73737207 */ /* 0x000fe40000800000 */
[----:B------:R-:W-:Y:S02]  /*5de0*/  LOP3.LUT R66, R66, R0, RZ, 0x3c, !PT ;  /* 0x0000000042427212 */ /* 0x000fe400078e3cff */
.L_x_83:
[----:B------:R-:W-:Y:S05]  /*5df0*/  BSYNC B1 ;  /* 0x0000000000017941 */ /* 0x000fea0003800000 */
.L_x_82:
[----:B------:R-:W-:Y:S04]  /*5e00*/  SHF.R.U32.HI R0, RZ, 0x15, R48 ;  /* 0x00000015ff007819 */ /* 0x000fe80000011630 */
[----:B------:R-:W-:Y:S01]  /*5e10*/  LOP3.LUT P1, RZ, R0, 0x3, R100, 0x48, !PT ;  /* 0x0000000300ff7812 */ /* 0x000fe20007824864 */
[----:B------:R-:W-:Y:S01]  /*5e20*/  @!UPT UIADD3 URZ, UPT, UPT, URZ, URZ, URZ ;  /* 0x000000fffffff290 */ /* 0x000fe2000fffe0ff */
[----:B----4-:R-:W-:Y:S11]  /*5e30*/  @P0 BRA `(.L_x_87) ;  /* 0x0000000000080947 */ /* 0x010ff60003800000 */
[----:B------:R-:W1:Y:S02]  /*5e40*/  SYNCS.PHASECHK.TRANS64.TRYWAIT P0, [R65+URZ+0xd0], R2 ;  /* 0x0000d002410075a7 */ /* 0x000e6400080011ff */
[----:B-1----:R-:W-:Y:S05]  /*5e50*/  @!P0 BRA `(.L_x_88) ;  /* 0x00000024002c8947 */ /* 0x002fea0003800000 */
.L_x_87:
[----:B------:R-:W-:Y:S05]  /*5e60*/  @!P1 BRA `(.L_x_89) ;  /* 0x0000000000409947 */ /* 0x000fea0003800000 */
[----:B------:R-:W4:Y:S01]  /*5e70*/  LDCU.64 UR8, c[0x4][0x70] ;  /* 0x01000e00ff0877ac */ /* 0x000f220008000a00 */
[----:B------:R-:W-:Y:S01]  /*5e80*/  MOV R3, 0x0 ;  /* 0x0000000000037802 */ /* 0x000fe20000000f00 */
[----:B------:R-:W-:Y:S02]  /*5e90*/  HFMA2 R12, -RZ, RZ, 0, 5.9604644775390625e-08 ;  /* 0x00000001ff0c7431 */ /* 0x000fe400000001ff */
[----:B------:R-:W-:Y:S02]  /*5ea0*/  IMAD.MOV.U32 R8, RZ, RZ, 0x192 ;  /* 0x00000192ff087424 */ /* 0x000fe400078e00ff */
[----:B------:R-:W-:Y:S01]  /*5eb0*/  IMAD.MOV.U32 R13, RZ, RZ, RZ ;  /* 0x000000ffff0d7224 */ /* 0x000fe200078e00ff */
[----:B------:R-:W5:Y:S01]  /*5ec0*/  LDCU.64 UR6, c[0x4][0x78] ;  /* 0x01000f00ff0677ac */ /* 0x000f620008000a00 */
[----:B-1----:R-:W1:Y:S01]  /*5ed0*/  LDC.64 R2, c[0x4][R3] ;  /* 0x0100000003027b82 */ /* 0x002e620000000a00 */
[----:B------:R-:W3:Y:S01]  /*5ee0*/  LDCU.64 UR4, c[0x4][0x10] ;  /* 0x01000200ff0477ac */ /* 0x000ee20008000a00 */
[----:B----4-:R-:W-:Y:S01]  /*5ef0*/  MOV R5, UR9 ;  /* 0x0000000900057c02 */ /* 0x010fe20008000f00 */
[----:B------:R-:W-:Y:S01]  /*5f00*/  IMAD.U32 R4, RZ, RZ, UR8 ;  /* 0x00000008ff047e24 */ /* 0x000fe2000f8e00ff */
[----:B-----5:R-:W-:Y:S01]  /*5f10*/  MOV R7, UR7 ;  /* 0x0000000700077c02 */ /* 0x020fe20008000f00 */
[----:B------:R-:W-:Y:S01]  /*5f20*/  IMAD.U32 R6, RZ, RZ, UR6 ;  /* 0x00000006ff067e24 */ /* 0x000fe2000f8e00ff */
[----:B---3--:R-:W-:Y:S01]  /*5f30*/  MOV R11, UR5 ;  /* 0x00000005000b7c02 */ /* 0x008fe20008000f00 */
[----:B------:R-:W-:Y:S02]  /*5f40*/  IMAD.U32 R10, RZ, RZ, UR4 ;  /* 0x00000004ff0a7e24 */ /* 0x000fe4000f8e00ff */
[----:B------:R-:W-:Y:S07]  /*5f50*/  LEPC R20, `(.L_x_89) ;  /* 0x000000001014794e */ /* 0x000fee0000000000 */
[----:B-12---:R-:W-:Y:S05]  /*5f60*/  CALL.ABS.NOINC R2 ;  /* 0x0000000002007343 */ /* 0x006fea0003c00000 */
.L_x_89:
[----:B------:R-:W-:Y:S05]  /*5f70*/  WARPSYNC.ALL ;  /* 0x0000000000007948 */ /* 0x000fea0003800000 */
[----:B------:R-:W-:Y:S01]  /*5f80*/  R2UR UR4, R48 ;  /* 0x00000000300472ca */ /* 0x000fe200000e0000 */
[--C-:B--2---:R-:W-:Y:S01]  /*5f90*/  HADD2.F32 R50, -RZ, R56.reuse.H0_H0 ;  /* 0x20000038ff327230 */ /* 0x104fe20000004100 */
[----:B------:R-:W-:Y:S01]  /*5fa0*/  ISETP.NE.AND P0, PT, R99, RZ, PT ;  /* 0x000000ff6300720c */ /* 0x000fe20003f05270 */
[----:B------:R-:W-:Y:S01]  /*5fb0*/  HADD2.F32 R51, -RZ, R56.H1_H1 ;  /* 0x30000038ff337230 */ /* 0x000fe20000004100 */
[----:B------:R-:W-:Y:S01]  /*5fc0*/  BSSY.RECONVERGENT B0, `(.L_x_90) ;  /* 0x0000086000007945 */ /* 0x000fe20003800200 */
[--C-:B------:R-:W-:Y:S08]  /*5fd0*/  HADD2.F32 R52, -RZ, R57.reuse.H0_H0 ;  /* 0x20000039ff347230 */ /* 0x100ff00000004100 */
[----:B------:R-:W3:Y:S02]  /*5fe0*/  LDTM.x32 R4, tmem[UR4] ;  /* 0x00000004000479ee */ /* 0x000ee400082c0000 */
[C---:B---3--:R-:W-:Y:S01]  /*5ff0*/  FMUL R0, R47.reuse, R4 ;  /* 0x000000042f007220 */ /* 0x048fe20000400000 */
[C---:B-1----:R-:W-:Y:S01]  /*6000*/  FMUL R2, R47.reuse, R5 ;  /* 0x000000052f027220 */ /* 0x042fe20000400000 */
[C---:B------:R-:W-:Y:S01]  /*6010*/  FMUL R4, R47.reuse, R8 ;  /* 0x000000082f047220 */ /* 0x040fe20000400000 */
[----:B------:R-:W-:Y:S01]  /*6020*/  FMUL R3, R47, R6 ;  /* 0x000000062f037220 */ /* 0x000fe20000400000 */
[C---:B------:R-:W-:Y:S01]  /*6030*/  FFMA R0, R49.reuse, R50, R0 ;  /* 0x0000003231007223 */ /* 0x040fe20000000000 */
[----:B------:R-:W-:Y:S01]  /*6040*/  FFMA R2, R49, R51, R2 ;  /* 0x0000003331027223 */ /* 0x000fe20000000002 */
[C---:B------:R-:W-:Y:S01]  /*6050*/  FMUL R5, R47.reuse, R9 ;  /* 0x000000092f057220 */ /* 0x040fe20000400000 */
        /* <DEDUP_REMOVED lines=16> */
[----:B------:R-:W-:Y:S02]  /*6160*/  HADD2.F32 R32, -RZ, R57.H1_H1 ;  /* 0x30000039ff207230 */ /* 0x000fe40000004100 */
[C---:B------:R-:W-:Y:S01]  /*6170*/  FMUL R26, R47.reuse, R30 ;  /* 0x0000001e2f1a7220 */ /* 0x040fe20000400000 */
[----:B------:R-:W-:Y:S01]  /*6180*/  FMUL R29, R47, R33 ;  /* 0x000000212f1d7220 */ /* 0x000fe20000400000 */
[--C-:B------:R-:W-:Y:S02]  /*6190*/  HADD2.F32 R33, -RZ, R58.reuse.H0_H0 ;  /* 0x2000003aff217230 */ /* 0x100fe40000004100 */
[----:B------:R-:W-:Y:S01]  /*61a0*/  FFMA R3, R49, R52, R3 ;  /* 0x0000003431037223 */ /* 0x000fe20000000003 */
[C---:B------:R-:W-:Y:S01]  /*61b0*/  FMUL R7, R47.reuse, R7 ;  /* 0x000000072f077220 */ /* 0x040fe20000400000 */
[----:B------:R-:W-:Y:S01]  /*61c0*/  FMUL R30, R47, R34 ;  /* 0x000000222f1e7220 */ /* 0x000fe20000400000 */
[----:B------:R-:W-:Y:S01]  /*61d0*/  HADD2.F32 R34, -RZ, R58.H1_H1 ;  /* 0x3000003aff227230 */ /* 0x000fe20000004100 */
[----:B------:R-:W-:Y:S01]  /*61e0*/  F2FP.F16.F32.PACK_AB R52, R2, R0 ;  /* 0x000000000234723e */ /* 0x000fe200000000ff */
[--C-:B------:R-:W-:Y:S02]  /*61f0*/  HADD2.F32 R0, -RZ, R59.reuse.H0_H0 ;  /* 0x2000003bff007230 */ /* 0x100fe40000004100 */
[C---:B------:R-:W-:Y:S01]  /*6200*/  FFMA R7, R49.reuse, R32, R7 ;  /* 0x0000002031077223 */ /* 0x040fe20000000007 */
[----:B------:R-:W-:Y:S02]  /*6210*/  HADD2.F32 R2, -RZ, R59.H1_H1 ;  /* 0x3000003bff027230 */ /* 0x000fe40000004100 */
[C---:B------:R-:W-:Y:S01]  /*6220*/  FFMA R4, R49.reuse, R33, R4 ;  /* 0x0000002131047223 */ /* 0x040fe20000000004 */
[C---:B------:R-:W-:Y:S01]  /*6230*/  FFMA R5, R49.reuse, R34, R5 ;  /* 0x0000002231057223 */ /* 0x040fe20000000005 */
[----:B------:R-:W-:Y:S01]  /*6240*/  FFMA R6, R49, R0, R6 ;  /* 0x0000000031067223 */ /* 0x000fe20000000006 */
[--C-:B------:R-:W-:Y:S02]  /*6250*/  HADD2.F32 R0, -RZ, R60.reuse.H0_H0 ;  /* 0x2000003cff007230 */ /* 0x100fe40000004100 */
[----:B------:R-:W-:Y:S01]  /*6260*/  FMUL R11, R47, R11 ;  /* 0x0000000b2f0b7220 */ /* 0x000fe20000400000 */
[----:B------:R-:W-:Y:S01]  /*6270*/  F2FP.F16.F32.PACK_AB R53, R7, R3 ;  /* 0x000000030735723e */ /* 0x000fe200000000ff */
[--C-:B------:R-:W-:Y:S02]  /*6280*/  HADD2.F32 R3, -RZ, R61.reuse.H0_H0 ;  /* 0x2000003dff037230 */ /* 0x100fe40000004100 */
[----:B------:R-:W-:Y:S01]  /*6290*/  FMUL R15, R47, R15 ;  /* 0x0000000f2f0f7220 */ /* 0x000fe20000400000 */
[C---:B------:R-:W-:Y:S01]  /*62a0*/  FFMA R11, R49.reuse, R2, R11 ;  /* 0x00000002310b7223 */ /* 0x040fe2000000000b */
[----:B------:R-:W-:Y:S02]  /*62b0*/  HADD2.F32 R2, -RZ, R60.H1_H1 ;  /* 0x3000003cff027230 */ /* 0x000fe40000004100 */
[----:B------:R-:W-:Y:S01]  /*62c0*/  FFMA R8, R49, R0, R8 ;  /* 0x0000000031087223 */ /* 0x000fe20000000008 */
[----:B------:R-:W-:Y:S02]  /*62d0*/  HADD2.F32 R0, -RZ, R61.H1_H1 ;  /* 0x3000003dff007230 */ /* 0x000fe40000004100 */
[C---:B------:R-:W-:Y:S01]  /*62e0*/  FMUL R19, R47.reuse, R19 ;  /* 0x000000132f137220 */ /* 0x040fe20000400000 */
[----:B------:R-:W-:Y:S01]  /*62f0*/  FMUL R23, R47, R23 ;  /* 0x000000172f177220 */ /* 0x000fe20000400000 */
[C---:B------:R-:W-:Y:S01]  /*6300*/  FFMA R9, R49.reuse, R2, R9 ;  /* 0x0000000231097223 */ /* 0x040fe20000000009 */
[C---:B------:R-:W-:Y:S01]  /*6310*/  FFMA R10, R49.reuse, R3, R10 ;  /* 0x00000003310a7223 */ /* 0x040fe2000000000a */
[----:B------:R-:W-:Y:S01]  /*6320*/  FFMA R15, R49, R0, R15 ;  /* 0x00000000310f7223 */ /* 0x000fe2000000000f */
[--C-:B------:R-:W-:Y:S02]  /*6330*/  HADD2.F32 R2, -RZ, R62.reuse.H0_H0 ;  /* 0x2000003eff027230 */ /* 0x100fe40000004100 */
[----:B------:R-:W-:Y:S01]  /*6340*/  FMUL R27, R47, R27 ;  /* 0x0000001b2f1b7220 */ /* 0x000fe20000400000 */
[----:B------:R-:W-:Y:S01]  /*6350*/  HADD2.F32 R0, -RZ, R62.H1_H1 ;  /* 0x3000003eff007230 */ /* 0x000fe20000004100 */
[----:B------:R-:W-:Y:S01]  /*6360*/  F2FP.F16.F32.PACK_AB R54, R5, R4 ;  /* 0x000000040536723e */ /* 0x000fe200000000ff */
[--C-:B------:R-:W-:Y:S02]  /*6370*/  HADD2.F32 R3, -RZ, R63.reuse.H0_H0 ;  /* 0x2000003fff037230 */ /* 0x100fe40000004100 */
[C---:B------:R-:W-:Y:S01]  /*6380*/  FFMA R12, R49.reuse, R2, R12 ;  /* 0x00000002310c7223 */ /* 0x040fe2000000000c */
[--C-:B------:R-:W-:Y:S02]  /*6390*/  HADD2.F32 R2, -RZ, R68.reuse.H0_H0 ;  /* 0x20000044ff027230 */ /* 0x100fe40000004100 */
[C---:B------:R-:W-:Y:S01]  /*63a0*/  FFMA R13, R49.reuse, R0, R13 ;  /* 0x00000000310d7223 */ /* 0x040fe2000000000d */
[----:B------:R-:W-:Y:S02]  /*63b0*/  HADD2.F32 R0, -RZ, R63.H1_H1 ;  /* 0x3000003fff007230 */ /* 0x000fe40000004100 */
[----:B------:R-:W-:Y:S01]  /*63c0*/  FFMA R14, R49, R3, R14 ;  /* 0x00000003310e7223 */ /* 0x000fe2000000000e */
[----:B------:R-:W-:Y:S01]  /*63d0*/  HADD2.F32 R3, -RZ, R68.H1_H1 ;  /* 0x30000044ff037230 */ /* 0x000fe20000004100 */
[----:B------:R-:W-:Y:S01]  /*63e0*/  F2FP.F16.F32.PACK_AB R55, R11, R6 ;  /* 0x000000060b37723e */ /* 0x000fe200000000ff */
[----:B------:R-:W-:Y:S01]  /*63f0*/  FMUL R31, R47, R31 ;  /* 0x0000001f2f1f7220 */ /* 0x000fe20000400000 */
[C---:B------:R-:W-:Y:S01]  /*6400*/  FFMA R19, R49.reuse, R0, R19 ;  /* 0x0000000031137223 */ /* 0x040fe20000000013 */
[--C-:B------:R-:W-:Y:S02]  /*6410*/  HADD2.F32 R0, -RZ, R69.reuse.H0_H0 ;  /* 0x20000045ff007230 */ /* 0x100fe40000004100 */
[C---:B------:R-:W-:Y:S01]  /*6420*/  FFMA R16, R49.reuse, R2, R16 ;  /* 0x0000000231107223 */ /* 0x040fe20000000010 */
[----:B------:R1:W-:Y:S01]  /*6430*/  STS.128 [R74], R52 ;  /* 0x000000344a007388 */ /* 0x0003e20000000c00 */
[C---:B------:R-:W-:Y:S01]  /*6440*/  FFMA R17, R49.reuse, R3, R17 ;  /* 0x0000000331117223 */ /* 0x040fe20000000011 */
[----:B------:R-:W-:Y:S02]  /*6450*/  HADD2.F32 R2, -RZ, R69.H1_H1 ;  /* 0x30000045ff027230 */ /* 0x000fe40000004100 */
[----:B------:R-:W-:Y:S01]  /*6460*/  FFMA R18, R49, R0, R18 ;  /* 0x0000000031127223 */ /* 0x000fe20000000012 */
[--C-:B------:R-:W-:Y:S01]  /*6470*/  HADD2.F32 R0, -RZ, R70.reuse.H0_H0 ;  /* 0x20000046ff007230 */ /* 0x100fe20000004100 */
[----:B------:R-:W-:Y:S01]  /*6480*/  F2FP.F16.F32.PACK_AB R8, R9, R8 ;  /* 0x000000080908723e */ /* 0x000fe200000000ff */
[--C-:B------:R-:W-:Y:S02]  /*6490*/  HADD2.F32 R3, -RZ, R71.reuse.H0_H0 ;  /* 0x20000047ff037230 */ /* 0x100fe40000004100 */
[C---:B------:R-:W-:Y:S01]  /*64a0*/  FFMA R23, R49.reuse, R2, R23 ;  /* 0x0000000231177223 */ /* 0x040fe20000000017 */
[----:B------:R-:W-:Y:S02]  /*64b0*/  HADD2.F32 R2, -RZ, R70.H1_H1 ;  /* 0x30000046ff027230 */ /* 0x000fe40000004100 */
[----:B------:R-:W-:Y:S01]  /*64c0*/  FFMA R20, R49, R0, R20 ;  /* 0x0000000031147223 */ /* 0x000fe20000000014 */
[----:B------:R-:W-:Y:S01]  /*64d0*/  HADD2.F32 R0, -RZ, R71.H1_H1 ;  /* 0x30000047ff007230 */ /* 0x000fe20000004100 */
[----:B------:R-:W-:Y:S01]  /*64e0*/  F2FP.F16.F32.PACK_AB R9, R15, R10 ;  /* 0x0000000a0f09723e */ /* 0x000fe200000000ff */
[----:B------:R-:W-:Y:S02]  /*64f0*/  HADD2.F32 R4, -RZ, R79.H0_H0 ;  /* 0x2000004fff047230 */ /* 0x000fe40000004100 */
[C---:B------:R-:W-:Y:S01]  /*6500*/  FFMA R21, R49.reuse, R2, R21 ;  /* 0x0000000231157223 */ /* 0x040fe20000000015 */
[C---:B------:R-:W-:Y:S01]  /*6510*/  FFMA R22, R49.reuse, R3, R22 ;  /* 0x0000000331167223 */ /* 0x040fe20000000016 */
[----:B------:R-:W-:Y:S01]  /*6520*/  FFMA R27, R49, R0, R27 ;  /* 0x00000000311b7223 */ /* 0x000fe2000000001b */
[--C-:B------:R-:W-:Y:S01]  /*6530*/  HADD2.F32 R2, -RZ, R76.reuse.H0_H0 ;  /* 0x2000004cff027230 */ /* 0x100fe20000004100 */
[----:B------:R-:W-:Y:S01]  /*6540*/  F2FP.F16.F32.PACK_AB R10, R13, R12 ;  /* 0x0000000c0d0a723e */ /* 0x000fe200000000ff */
[----:B------:R-:W-:Y:S01]  /*6550*/  HADD2.F32 R0, -RZ, R76.H1_H1 ;  /* 0x3000004cff007230 */ /* 0x000fe20000004100 */
[----:B------:R-:W-:Y:S01]  /*6560*/  F2FP.F16.F32.PACK_AB R11, R19, R14 ;  /* 0x0000000e130b723e */ /* 0x000fe200000000ff */
[--C-:B------:R-:W-:Y:S02]  /*6570*/  HADD2.F32 R3, -RZ, R77.reuse.H0_H0 ;  /* 0x2000004dff037230 */ /* 0x100fe40000004100 */
[C---:B------:R-:W-:Y:S01]  /*6580*/  FFMA R24, R49.reuse, R2, R24 ;  /* 0x0000000231187223 */ /* 0x040fe20000000018 */
[--C-:B------:R-:W-:Y:S02]  /*6590*/  HADD2.F32 R2, -RZ, R78.reuse.H0_H0 ;  /* 0x2000004eff027230 */ /* 0x100fe40000004100 */
[C---:B------:R-:W-:Y:S01]  /*65a0*/  FFMA R25, R49.reuse, R0, R25 ;  /* 0x0000000031197223 */ /* 0x040fe20000000019 */
[----:B------:R1:W-:Y:S01]  /*65b0*/  STS.128 [R73+0x10], R8 ;  /* 0x0000100849007388 */ /* 0x0003e20000000c00 */
[----:B------:R-:W-:Y:S02]  /*65c0*/  HADD2.F32 R0, -RZ, R77.H1_H1 ;  /* 0x3000004dff007230 */ /* 0x000fe40000004100 */
[----:B------:R-:W-:Y:S01]  /*65d0*/  FFMA R26, R49, R3, R26 ;  /* 0x00000003311a7223 */ /* 0x000fe2000000001a */
[----:B------:R-:W-:Y:S01]  /*65e0*/  HADD2.F32 R3, -RZ, R78.H1_H1 ;  /* 0x3000004eff037230 */ /* 0x000fe20000004100 */
[----:B------:R-:W-:Y:S01]  /*65f0*/  F2FP.F16.F32.PACK_AB R16, R17, R16 ;  /* 0x000000101110723e */ /* 0x000fe200000000ff */
[----:B------:R-:W-:Y:S01]  /*6600*/  HADD2.F32 R5, -RZ, R79.H1_H1 ;  /* 0x3000004fff057230 */ /* 0x000fe20000004100 */
[----:B------:R-:W-:Y:S01]  /*6610*/  F2FP.F16.F32.PACK_AB R17, R23, R18 ;  /* 0x000000121711723e */ /* 0x000fe200000000ff */
[----:B------:R-:W-:Y:S01]  /*6620*/  FFMA R31, R49, R0, R31 ;  /* 0x00000000311f7223 */ /* 0x000fe2000000001f */
[----:B------:R-:W-:Y:S01]  /*6630*/  FMUL R35, R47, R35 ;  /* 0x000000232f237220 */ /* 0x000fe20000400000 */
[----:B------:R-:W-:Y:S01]  /*6640*/  F2FP.F16.F32.PACK_AB R18, R21, R20 ;  /* 0x000000141512723e */ /* 0x000fe200000000ff */
[----:B------:R-:W-:Y:S01]  /*6650*/  FFMA R28, R49, R2, R28 ;  /* 0x00000002311c7223 */ /* 0x000fe2000000001c */
[----:B------:R-:W-:Y:S01]  /*6660*/  F2FP.F16.F32.PACK_AB R19, R27, R22 ;  /* 0x000000161b13723e */ /* 0x000fe200000000ff */
[C---:B------:R-:W-:Y:S01]  /*6670*/  FFMA R29, R49.reuse, R3, R29 ;  /* 0x00000003311d7223 */ /* 0x040fe2000000001d */
[C---:B------:R-:W-:Y:S01]  /*6680*/  FFMA R30, R49.reuse, R4, R30 ;  /* 0x00000004311e7223 */ /* 0x040fe2000000001e */
[----:B------:R-:W-:Y:S01]  /*6690*/  FFMA R35, R49, R5, R35 ;  /* 0x0000000531237223 */ /* 0x000fe20000000023 */
[----:B------:R-:W-:Y:S01]  /*66a0*/  F2FP.F16.F32.PACK_AB R24, R25, R24 ;  /* 0x000000181918723e */ /* 0x000fe200000000ff */
[----:B------:R1:W-:Y:S01]  /*66b0*/  STS.128 [R72+0x20], R16 ;  /* 0x0000201048007388 */ /* 0x0003e20000000c00 */
[----:B------:R-:W-:Y:S02]  /*66c0*/  F2FP.F16.F32.PACK_AB R25, R31, R26 ;  /* 0x0000001a1f19723e */ /* 0x000fe400000000ff */
[----:B------:R-:W-:Y:S02]  /*66d0*/  F2FP.F16.F32.PACK_AB R26, R29, R28 ;  /* 0x0000001c1d1a723e */ /* 0x000fe400000000ff */
[----:B------:R-:W-:Y:S02]  /*66e0*/  F2FP.F16.F32.PACK_AB R27, R35, R30 ;  /* 0x0000001e231b723e */ /* 0x000fe400000000ff */
[----:B------:R-:W-:Y:S03]  /*66f0*/  IADD3 R0, PT, PT, R64, 0x1, RZ ;  /* 0x0000000140007810 */ /* 0x000fe60007ffe0ff */
[----:B------:R1:W-:Y:S01]  /*6700*/  STS.128 [R67+0x10], R24 ;  /* 0x0000101843007388 */ /* 0x0003e20000000c00 */
[----:B------:R-:W-:Y:S01]  /*6710*/  @!PT LDS RZ, [RZ] ;  /* 0x00000000fffff984 */ /* 0x000fe20000000800 */
[----:B------:R-:W-:Y:S01]  /*6720*/  @!PT LDS RZ, [RZ] ;  /* 0x00000000fffff984 */ /* 0x000fe20000000800 */
[----:B------:R-:W-:Y:S01]  /*6730*/  @!PT LDS RZ, [RZ] ;  /* 0x00000000fffff984 */ /* 0x000fe20000000800 */
[----:B------:R-:W-:Y:S01]  /*6740*/  @!PT LDS RZ, [RZ] ;  /* 0x00000000fffff984 */ /* 0x000fe20000000800 */
[----:B------:R2:W-:Y:S07]  /*6750*/  MEMBAR.ALL.CTA ;  /* 0x0000000000007992 */ /* 0x0005ee0000008000 */
[----:B--2---:R-:W2:Y:S02]  /*6760*/  FENCE.VIEW.ASYNC.S ;  /* 0x00000000000073c6 */ /* 0x004ea40000000000 */
[----:B--2---:R-:W-:Y:S06]  /*6770*/  BAR.SYNC.DEFER_BLOCKING 0x1, 0x80 ;  /* 0x0042000000007b1d */ /* 0x004fec0000010000 */
[----:B------:R-:W-:Y:S05]  /*6780*/  @P0 BRA `(.L_x_91) ;  /* 0x0000000000240947 */ /* 0x000fea0003800000 */
[----:B------:R-:W-:Y:S01]  /*6790*/  R2UR UR4, R75 ;  /* 0x000000004b0472ca */ /* 0x000fe200000e0000 */
[----:B------:R-:W-:Y:S01]  /*67a0*/  UIADD3 UR6, UP0, UPT, UR56, 0x680, URZ ;  /* 0x0000068038067890 */ /* 0x000fe2000ff1e0ff */
[----:B------:R-:W-:Y:S02]  /*67b0*/  R2UR UR42, R110 ;  /* 0x000000006e2a72ca */ /* 0x000fe400000e0000 */
[----:B------:R-:W-:Y:S01]  /*67c0*/  R2UR UR43, R108 ;  /* 0x000000006c2b72ca */ /* 0x000fe200000e0000 */
[----:B------:R-:W-:Y:S01]  /*67d0*/  UIADD3.X UR7, UPT, UPT, URZ, UR57, URZ, UP0, !UPT ;  /* 0x00000039ff077290 */ /* 0x000fe200087fe4ff */
[----:B------:R-:W-:Y:S07]  /*67e0*/  R2UR UR44, R109 ;  /* 0x000000006d2c72ca */ /* 0x000fee00000e0000 */
[----:B------:R-:W-:Y:S09]  /*67f0*/  UIADD3 UR40, UPT, UPT, UR52, 0x200, UR4 ;  /* 0x0000020034287890 */ /* 0x000ff2000fffe004 */
[----:B------:R2:W-:Y:S02]  /*6800*/  UTMASTG.4D.IM2COL [UR40], [UR6] ;  /* 0x00000028060073b5 */ /* 0x0005e40008058000 */
[----:B--2---:R0:W-:Y:S02]  /*6810*/  UTMACMDFLUSH ;  /* 0x00000000000079b7 */ /* 0x0041e40000000000 */
.L_x_91:
[----:B------:R-:W-:Y:S05]  /*6820*/  BSYNC.RECONVERGENT B0 ;  /* 0x0000000000007941 */ /* 0x000fea0003800200 */
.L_x_90:
[----:B------:R-:W-:Y:S01]  /*6830*/  R2UR UR40, R0 ;  /* 0x00000000002872ca */ /* 0x000fe200000e0000 */
[----:B------:R-:W-:Y:S11]  /*6840*/  BSSY.RECONVERGENT B0, `(.L_x_92) ;  /* 0x0000006000007945 */ /* 0x000ff60003800200 */
[----:B------:R-:W-:Y:S01]  /*6850*/  @!UPT UIADD3 URZ, UPT, UPT, URZ, URZ, URZ ;  /* 0x000000fffffff290 */ /* 0x000fe2000fffe0ff */
[----:B------:R-:W-:Y:S04]  /*6860*/  UISETP.NE.AND UP0, UPT, UR40, 0x3, UPT ;  /* 0x000000032800788c */ /* 0x000fe8000bf05270 */
[----:B------:R-:W-:Y:S01]  /*6870*/  USEL UR42, UR40, URZ, UP0 ;  /* 0x000000ff282a7287 */ /* 0x000fe20008000000 */
[----:B------:R-:W-:Y:S11]  /*6880*/  @P0 BRA `(.L_x_93) ;  /* 0x0000000000040947 */ /* 0x000ff60003800000 */
[----:B------:R-:W-:Y:S04]  /*6890*/  DEPBAR.LE SB0, 0x1 ;  /* 0x000080400000791a */ /* 0x000fe80000000000 */
.L_x_93:
[----:B------:R-:W-:Y:S05]  /*68a0*/  BSYNC.RECONVERGENT B0 ;  /* 0x0000000000007941 */ /* 0x000fea0003800200 */
.L_x_92:
[----:B------:R-:W-:Y:S01]  /*68b0*/  BAR.SYNC.DEFER_BLOCKING 0x1, 0x80 ;  /* 0x0042000000007b1d */ /* 0x000fe20000010000 */
[----:B------:R-:W-:Y:S01]  /*68c0*/  ISETP.NE.AND P1, PT, R112, RZ, PT ;  /* 0x000000ff7000720c */ /* 0x000fe20003f25270 */
[----:B------:R-:W-:Y:S01]  /*68d0*/  UISETP.NE.AND UP0, UPT, UR54, URZ, UPT ;  /* 0x000000ff3600728c */ /* 0x000fe2000bf05270 */
[----:B------:R-:W-:Y:S11]  /*68e0*/  LEA R3, R115, UR52, 0x3 ;  /* 0x0000003473037c11 */ /* 0x000ff6000f8e18ff */
[----:B------:R-:W-:Y:S01]  /*68f0*/  @P1 SHF.L.U32 R4, R66, 0x1f, RZ ;  /* 0x0000001f42041819 */ /* 0x000fe200000006ff */
[----:B------:R-:W-:Y:S06]  /*6900*/  BRA.U !UP0, `(.L_x_94) ;  /* 0x0000000108287547 */ /* 0x000fec000b800000 */
[----:B------:R-:W2:Y:S01]  /*6910*/  S2R R0, SR_CgaCtaId ;  /* 0x0000000000007919 */ /* 0x000ea20000008800 */
[----:B------:R-:W-:Y:S05]  /*6920*/  IMAD.U32 R2, RZ, RZ, UR53 ;  /* 0x00000035ff027e24 */ /* 0x000fea000f8e00ff */
[C---:B------:R-:W-:Y:S01]  /*6930*/  @P1 LEA R5, R2.reuse, UR52, 0x3 ;  /* 0x0000003402051c11 */ /* 0x040fe2000f8e18ff */
[----:B------:R-:W-:Y:S04]  /*6940*/  VIADD R2, R2, 0x1 ;  /* 0x0000000102027836 */ /* 0x000fe80000000000 */
[----:B------:R-:W-:Y:S01]  /*6950*/  @P1 VIADD R5, R5, 0x98 ;  /* 0x0000009805051836 */ /* 0x000fe20000000000 */
[C---:B------:R-:W-:Y:S04]  /*6960*/  ISETP.NE.AND P0, PT, R2.reuse, 0x3, PT ;  /* 0x000000030200780c */ /* 0x040fe80003f05270 */
[----:B------:R-:W-:Y:S04]  /*6970*/  SEL R2, R2, RZ, P0 ;  /* 0x000000ff02027207 */ /* 0x000fe80000000000 */
[----:B------:R-:W-:Y:S02]  /*6980*/  R2UR UR53, R2 ;  /* 0x00000000023572ca */ /* 0x000fe400000e0000 */
[----:B--2---:R-:W-:Y:S04]  /*6990*/  @P1 PRMT R0, R0, 0x654, R5 ;  /* 0x0000065400001816 */ /* 0x004fe80000000005 */
[----:B------:R2:W-:Y:S09]  /*69a0*/  @P1 SYNCS.ARRIVE.TRANS64.RED.A1T0 RZ, [R0+URZ], RZ ;  /* 0x000000ff00ff19a7 */ /* 0x0005f200081004ff */
.L_x_94:
[----:B------:R-:W3:Y:S01]  /*69b0*/  @P1 SYNCS.PHASECHK.TRANS64.TRYWAIT P0, [R3+URZ+0x80], R4 ;  /* 0x00008004030015a7 */ /* 0x000ee200080011ff */
[----:B------:R-:W-:Y:S01]  /*69c0*/  BSSY B1, `(.L_x_95) ;  /* 0x0000015000017945 */ /* 0x000fe20003800000 */
[----:B---3--:R-:W-:Y:S03]  /*69d0*/  @P1 SEL R116, RZ, 0x1, !P0 ;  /* 0x00000001ff741807 */ /* 0x008fe60004000000 */
[----:B------:R-:W-:Y:S05]  /*69e0*/  @!P1 BRA `(.L_x_96) ;  /* 0x0000000000489947 */ /* 0x000fea0003800000 */
[----:B------:R-:W-:Y:S01]  /*69f0*/  ISETP.NE.AND P1, PT, R117, RZ, PT ;  /* 0x000000ff7500720c */ /* 0x000fe20003f25270 */
[----:B------:R-:W-:Y:S01]  /*6a00*/  BSSY B0, `(.L_x_97) ;  /* 0x000000a000007945 */ /* 0x000fe20003800000 */
[----:B------:R-:W-:Y:S11]  /*6a10*/  ISETP.NE.AND P0, PT, R116, RZ, PT ;  /* 0x000000ff7400720c */ /* 0x000ff60003f05270 */
[----:B------:R-:W-:Y:S04]  /*6a20*/  @P1 IMAD R115, R115, 0x2000, R106 ;  /* 0x0000200073731824 */ /* 0x000fe800078e026a */
[----:B------:R-:W-:Y:S01]  /*6a30*/  @P1 IMAD.IADD R4, R114, 0x1, R115 ;  /* 0x0000000172041824 */ /* 0x000fe200078e0273 */
[----:B------:R-:W-:Y:S03]  /*6a40*/  @P1 IADD3 R2, PT, PT, R113, R115, RZ ;  /* 0x0000007371021210 */ /* 0x000fe60007ffe0ff */
[----:B--2---:R-:W-:Y:S01]  /*6a50*/  @P1 IMAD.IADD R0, R105, 0x1, R4 ;  /* 0x0000000169001824 */ /* 0x004fe200078e0204 */
[----:B------:R-:W-:Y:S06]  /*6a60*/  @P0 BRA `(.L_x_98) ;  /* 0x00000000000c0947 */ /* 0x000fec0003800000 */
[----:B------:R-:W-:Y:S04]  /*6a70*/  SHF.L.U32 R66, R66, 0x1f, RZ ;  /* 0x0000001f42427819 */ /* 0x000fe800000006ff */
[----:B------:R-:W2:Y:S02]  /*6a80*/  SYNCS.PHASECHK.TRANS64.TRYWAIT P0, [R3+URZ+0x80], R66 ;  /* 0x00008042030075a7 */ /* 0x000ea400080011ff */
[----:B--2---:R-:W-:Y:S05]  /*6a90*/  @!P0 BRA `(.L_x_99) ;  /* 0x0000001800308947 */ /* 0x004fea0003800000 */
.L_x_98:
[----:B------:R-:W-:Y:S05]  /*6aa0*/  BSYNC B0 ;  /* 0x0000000000007941 */ /* 0x000fea0003800000 */
.L_x_97:
[----:B------:R-:W-:Y:S11]  /*6ab0*/  ISETP.NE.AND P0, PT, R117, RZ, PT ;  /* 0x000000ff7500720c */ /* 0x000ff60003f05270 */
[----:B------:R-:W-:Y:S02]  /*6ac0*/  @!UPT UIADD3 URZ, UPT, UPT, URZ, URZ, URZ ;  /* 0x000000fffffff290 */ /* 0x000fe4000fffe0ff */
[----:B------:R3:W4:Y:S04]  /*6ad0*/  @P0 LDS.128 R56, [R115] ;  /* 0x0000000073380984 */ /* 0x0007280000000c00 */
[----:B------:R3:W1:Y:S04]  /*6ae0*/  @P0 LDS.128 R68, [R2+0x20] ;  /* 0x0000200002440984 */ /* 0x0006680000000c00 */
[----:B------:R3:W1:Y:S04]  /*6af0*/  @P0 LDS.128 R60, [R4+0x10] ;  /* 0x00001000043c0984 */ /* 0x0006680000000c00 */
[----:B------:R3:W1:Y:S02]  /*6b00*/  @P0 LDS.128 R76, [R0+0x10] ;  /* 0x00001000004c0984 */ /* 0x0006640000000c00 */
.L_x_96:
[----:B------:R-:W-:Y:S05]  /*6b10*/  BSYNC B1 ;  /* 0x0000000000017941 */ /* 0x000fea0003800000 */
.L_x_95:
[----:B--23--:R-:W-:Y:S05]  /*6b20*/  VIADD R0, R48, 0x20 ;  /* 0x0000002030007836 */ /* 0x00cfea0000000000 */
[----:B------:R-:W-:Y:S04]  /*6b30*/  SHF.R.U32.HI R0, RZ, 0x15, R0 ;  /* 0x00000015ff007819 */ /* 0x000fe80000011600 */
[----:B------:R-:W-:Y:S11]  /*6b40*/  LOP3.LUT P0, RZ, R0, 0x3, R100, 0x48, !PT ;  /* 0x0000000300ff7812 */ /* 0x000ff60007804864 */
[----:B------:R-:W-:Y:S02]  /*6b50*/  @!UPT UIADD3 URZ, UPT, UPT, URZ, URZ, URZ ;  /* 0x000000fffffff290 */ /* 0x000fe4000fffe0ff */
[----:B------:R-:W-:Y:S05]  /*6b60*/  @!P0 BRA `(.L_x_100) ;  /* 0x0000000000408947 */ /* 0x000fea0003800000 */
[----:B------:R-:W2:Y:S01]  /*6b70*/  LDCU.64 UR8, c[0x4][0x70] ;  /* 0x01000e00ff0877ac */ /* 0x000ea20008000a00 */
[----:B------:R-:W-:Y:S01]  /*6b80*/  MOV R3, 0x0 ;  /* 0x0000000000037802 */ /* 0x000fe20000000f00 */
[----:B------:R-:W-:Y:S02]  /*6b90*/  HFMA2 R12, -RZ, RZ, 0, 5.9604644775390625e-08 ;  /* 0x00000001ff0c7431 */ /* 0x000fe400000001ff */
[----:B-1----:R-:W-:Y:S02]  /*6ba0*/  IMAD.MOV.U32 R8, RZ, RZ, 0x192 ;  /* 0x00000192ff087424 */ /* 0x002fe400078e00ff */
[----:B------:R-:W-:Y:S01]  /*6bb0*/  IMAD.MOV.U32 R13, RZ, RZ, RZ ;  /* 0x000000ffff0d7224 */ /* 0x000fe200078e00ff */
[----:B------:R-:W1:Y:S01]  /*6bc0*/  LDCU.64 UR6, c[0x4][0x78] ;  /* 0x01000f00ff0677ac */ /* 0x000e620008000a00 */
[----:B------:R-:W3:Y:S01]  /*6bd0*/  LDC.64 R2, c[0x4][R3] ;  /* 0x0100000003027b82 */ /* 0x000ee20000000a00 */
[----:B------:R-:W5:Y:S01]  /*6be0*/  LDCU.64 UR4, c[0x4][0x10] ;  /* 0x01000200ff0477ac */ /* 0x000f620008000a00 */
[----:B--2---:R-:W-:Y:S01]  /*6bf0*/  MOV R5, UR9 ;  /* 0x0000000900057c02 */ /* 0x004fe20008000f00 */
[----:B------:R-:W-:Y:S01]  /*6c00*/  IMAD.U32 R4, RZ, RZ, UR8 ;  /* 0x00000008ff047e24 */ /* 0x000fe2000f8e00ff */
[----:B-1----:R-:W-:Y:S01]  /*6c10*/  MOV R7, UR7 ;  /* 0x0000000700077c02 */ /* 0x002fe20008000f00 */
[----:B------:R-:W-:Y:S01]  /*6c20*/  IMAD.U32 R6, RZ, RZ, UR6 ;  /* 0x00000006ff067e24 */ /* 0x000fe2000f8e00ff */
[----:B-----5:R-:W-:Y:S01]  /*6c30*/  MOV R11, UR5 ;  /* 0x00000005000b7c02 */ /* 0x020fe20008000f00 */
[----:B------:R-:W-:Y:S02]  /*6c40*/  IMAD.U32 R10, RZ, RZ, UR4 ;  /* 0x00000004ff0a7e24 */ /* 0x000fe4000f8e00ff */
[----:B------:R-:W-:Y:S07]  /*6c50*/  LEPC R20, `(.L_x_100) ;  /* 0x000000001014794e */ /* 0x000fee0000000000 */
[----:B---34-:R-:W-:Y:S05]  /*6c60*/  CALL.ABS.NOINC R2 ;  /* 0x0000000002007343 */ /* 0x018fea0003c00000 */
.L_x_100:
[----:B------:R-:W-:Y:S01]  /*6c70*/  ISETP.NE.AND P0, PT, R99, RZ, PT ;  /* 0x000000ff6300720c */ /* 0x000fe20003f05270 */
[----:B------:R-:W-:Y:S05]  /*6c80*/  WARPSYNC.ALL ;  /* 0x0000000000007948 */ /* 0x000fea0003800000 */
[----:B------:R-:W-:Y:S01]  /*6c90*/  R2UR UR4, R48 ;  /* 0x00000000300472ca */ /* 0x000fe200000e0000 */
[--C-:B----4-:R-:W-:Y:S01]  /*6ca0*/  HADD2.F32 R0, -RZ, R56.reuse.H0_H0 ;  /* 0x20000038ff007230 */ /* 0x110fe20000004100 */
[----:B------:R-:W-:Y:S01]  /*6cb0*/  R2UR UR6, R65 ;  /* 0x00000000410672ca */ /* 0x000fe200000e0000 */
[----:B------:R-:W-:Y:S01]  /*6cc0*/  HADD2.F32 R2, -RZ, R56.H1_H1 ;  /* 0x30000038ff027230 */ /* 0x000fe20000004100 */
[----:B------:R-:W-:Y:S01]  /*6cd0*/  USHF.L.U32 UR5, UR42, 0xd, URZ ;  /* 0x0000000d2a057899 */ /* 0x000fe200080006ff */
[--C-:B------:R-:W-:Y:S01]  /*6ce0*/  HADD2.F32 R3, -RZ, R57.reuse.H0_H0 ;  /* 0x20000039ff037230 */ /* 0x100fe20000004100 */
[----:B------:R-:W-:Y:S01]  /*6cf0*/  BSSY.RECONVERGENT B0, `(.L_x_101) ;  /* 0x000008c000007945 */ /* 0x000fe20003800200 */
[----:B------:R-:W-:Y:S02]  /*6d00*/  HADD2.F32 R48, -RZ, R57.H1_H1 ;  /* 0x30000039ff307230 */ /* 0x000fe40000004100 */
[--C-:B------:R-:W-:Y:S02]  /*6d10*/  HADD2.F32 R50, -RZ, R58.reuse.H0_H0 ;  /* 0x2000003aff327230 */ /* 0x100fe40000004100 */
[----:B------:R-:W-:Y:S02]  /*6d20*/  HADD2.F32 R51, -RZ, R58.H1_H1 ;  /* 0x3000003aff337230 */ /* 0x000fe40000004100 */
[----:B-1----:R-:W1:Y:S01]  /*6d30*/  LDTM.x32 R4, tmem[UR4+0x20] ;  /* 0x00002004000479ee */ /* 0x002e6200082c0000 */
[----:B------:R-:W-:Y:S01]  /*6d40*/  NOP ;  /* 0x0000000000007918 */ /* 0x000fe20000000000 */
[----:B------:R-:W-:Y:S01]  /*6d50*/  UIADD3 UR6, UPT, UPT, UR6, 0xe0, URZ ;  /* 0x000000e006067890 */ /* 0x000fe2000fffe0ff */
[--C-:B------:R-:W-:Y:S02]  /*6d60*/  HADD2.F32 R52, -RZ, R59.reuse.H0_H0 ;  /* 0x2000003bff347230 */ /* 0x100fe40000004100 */
[----:B------:R-:W-:Y:S01]  /*6d70*/  HADD2.F32 R53, -RZ, R59.H1_H1 ;  /* 0x3000003bff357230 */ /* 0x000fe20000004100 */
[----:B------:R-:W-:Y:S01]  /*6d80*/  UPRMT UR6, UR45, 0x654, UR6 ;  /* 0x000006542d067896 */ /* 0x000fe20008000006 */
[--C-:B------:R-:W-:Y:S02]  /*6d90*/  HADD2.F32 R54, -RZ, R60.reuse.H0_H0 ;  /* 0x2000003cff367230 */ /* 0x100fe40000004100 */
[----:B------:R-:W-:Y:S02]  /*6da0*/  HADD2.F32 R55, -RZ, R60.H1_H1 ;  /* 0x3000003cff377230 */ /* 0x000fe40000004100 */
[--C-:B------:R-:W-:Y:S02]  /*6db0*/  HADD2.F32 R56, -RZ, R61.reuse.H0_H0 ;  /* 0x2000003dff387230 */ /* 0x100fe40000004100 */
[----:B------:R-:W-:Y:S02]  /*6dc0*/  HADD2.F32 R57, -RZ, R61.H1_H1 ;  /* 0x3000003dff397230 */ /* 0x000fe40000004100 */
[----:B-1----:R-:W-:Y:S01]  /*6dd0*/  SYNCS.ARRIVE.TRANS64.RED.A1T0 RZ, [UR6], RZ ;  /* 0x000000ffffff79a7 */ /* 0x002fe20008100406 */
[--C-:B------:R-:W-:Y:S02]  /*6de0*/  HADD2.F32 R58, -RZ, R62.reuse.H0_H0 ;  /* 0x2000003eff3a7230 */ /* 0x100fe40000004100 */
[----:B------:R-:W-:Y:S02]  /*6df0*/  HADD2.F32 R59, -RZ, R62.H1_H1 ;  /* 0x3000003eff3b7230 */ /* 0x000fe40000004100 */
[--C-:B------:R-:W-:Y:S02]  /*6e00*/  HADD2.F32 R60, -RZ, R63.reuse.H0_H0 ;  /* 0x2000003fff3c7230 */ /* 0x100fe40000004100 */
[----:B------:R-:W-:Y:S02]  /*6e10*/  HADD2.F32 R61, -RZ, R63.H1_H1 ;  /* 0x3000003fff3d7230 */ /* 0x000fe40000004100 */
[C---:B------:R-:W-:Y:S01]  /*6e20*/  FMUL R4, R47.reuse, R4 ;  /* 0x000000042f047220 */ /* 0x040fe20000400000 */
[C---:B------:R-:W-:Y:S01]  /*6e30*/  FMUL R5, R47.reuse, R5 ;  /* 0x000000052f057220 */ /* 0x040fe20000400000 */
[C---:B------:R-:W-:Y:S01]  /*6e40*/  FMUL R6, R47.reuse, R6 ;  /* 0x000000062f067220 */ /* 0x040fe20000400000 */
[----:B------:R-:W-:Y:S01]  /*6e50*/  FMUL R7, R47, R7 ;  /* 0x000000072f077220 */ /* 0x000fe20000400000 */
[C---:B------:R-:W-:Y:S01]  /*6e60*/  FFMA R4, R49.reuse, R0, R4 ;  /* 0x0000000031047223 */ /* 0x040fe20000000004 */
[C---:B------:R-:W-:Y:S01]  /*6e70*/  FFMA R5, R49.reuse, R2, R5 ;  /* 0x0000000231057223 */ /* 0x040fe20000000005 */
[C---:B------:R-:W-:Y:S01]  /*6e80*/  FFMA R6, R49.reuse, R3, R6 ;  /* 0x0000000331067223 */ /* 0x040fe20000000006 */
[----:B------:R-:W-:Y:S01]  /*6e90*/  FFMA R7, R49, R48, R7 ;  /* 0x0000003031077223 */ /* 0x000fe20000000007 */
[C---:B------:R-:W-:Y:S01]  /*6ea0*/  FMUL R8, R47.reuse, R8 ;  /* 0x000000082f087220 */ /* 0x040fe20000400000 */
[----:B------:R-:W-:Y:S01]  /*6eb0*/  FMUL R9, R47, R9 ;  /* 0x000000092f097220 */ /* 0x000fe20000400000 */
[----:B------:R-:W-:Y:S01]  /*6ec0*/  F2FP.F16.F32.PACK_AB R4, R5, R4 ;  /* 0x000000040504723e */ /* 0x000fe200000000ff */
[----:B------:R-:W-:Y:S01]  /*6ed0*/  FMUL R0, R47, R10 ;  /* 0x0000000a2f007220 */ /* 0x000fe20000400000 */
[----:B------:R-:W-:Y:S01]  /*6ee0*/  F2FP.F16.F32.PACK_AB R5, R7, R6 ;  /* 0x000000060705723e */ /* 0x000fe200000000ff */
[C---:B------:R-:W-:Y:S01]  /*6ef0*/  FFMA R8, R49.reuse, R50, R8 ;  /* 0x0000003231087223 */ /* 0x040fe20000000008 */
[C---:B------:R-:W-:Y:S01]  /*6f00*/  FFMA R9, R49.reuse, R51, R9 ;  /* 0x0000003331097223 */ /* 0x040fe20000000009 */
[----:B------:R-:W-:Y:S01]  /*6f10*/  FFMA R0, R49, R52, R0 ;  /* 0x0000003431007223 */ /* 0x000fe20000000000 */
[C---:B------:R-:W-:Y:S01]  /*6f20*/  FMUL R2, R47.reuse, R11 ;  /* 0x0000000b2f027220 */ /* 0x040fe20000400000 */
[C---:B------:R-:W-:Y:S01]  /*6f30*/  FMUL R3, R47.reuse, R12 ;  /* 0x0000000c2f037220 */ /* 0x040fe20000400000 */
[----:B------:R-:W-:Y:S01]  /*6f40*/  FMUL R10, R47, R13 ;  /* 0x0000000d2f0a7220 */ /* 0x000fe20000400000 */
[----:B------:R-:W-:Y:S01]  /*6f50*/  F2FP.F16.F32.PACK_AB R6, R9, R8 ;  /* 0x000000080906723e */ /* 0x000fe200000000ff */
[C---:B------:R-:W-:Y:S01]  /*6f60*/  FFMA R2, R49.reuse, R53, R2 ;  /* 0x0000003531027223 */ /* 0x040fe20000000002 */
[C---:B------:R-:W-:Y:S01]  /*6f70*/  FFMA R3, R49.reuse, R54, R3 ;  /* 0x0000003631037223 */ /* 0x040fe20000000003 */
[----:B------:R-:W-:Y:S01]  /*6f80*/  FFMA R10, R49, R55, R10 ;  /* 0x00000037310a7223 */ /* 0x000fe2000000000a */
[C---:B------:R-:W-:Y:S01]  /*6f90*/  FMUL R11, R47.reuse, R14 ;  /* 0x0000000e2f0b7220 */ /* 0x040fe20000400000 */
[C---:B------:R-:W-:Y:S01]  /*6fa0*/  FMUL R15, R47.reuse, R15 ;  /* 0x0000000f2f0f7220 */ /* 0x040fe20000400000 */
[C---:B------:R-:W-:Y:S01]  /*6fb0*/  FMUL R12, R47.reuse, R16 ;  /* 0x000000102f0c7220 */ /* 0x040fe20000400000 */
[----:B------:R-:W-:Y:S01]  /*6fc0*/  FMUL R13, R47, R17 ;  /* 0x000000112f0d7220 */ /* 0x000fe20000400000 */
[----:B------:R-:W-:Y:S01]  /*6fd0*/  FFMA R11, R49, R56, R11 ;  /* 0x00000038310b7223 */ /* 0x000fe2000000000b */
[----:B------:R-:W-:Y:S01]  /*6fe0*/  FMUL R14, R47, R18 ;  /* 0x000000122f0e7220 */ /* 0x000fe20000400000 */
[----:B------:R-:W-:Y:S01]  /*6ff0*/  FFMA R15, R49, R57, R15 ;  /* 0x00000039310f7223 */ /* 0x000fe2000000000f */
[--C-:B------:R-:W-:Y:S02]  /*7000*/  HADD2.F32 R62, -RZ, R68.reuse.H0_H0 ;  /* 0x20000044ff3e7230 */ /* 0x100fe40000004100 */
[----:B------:R-:W-:Y:S01]  /*7010*/  FMUL R19, R47, R19 ;  /* 0x000000132f137220 */ /* 0x000fe20000400000 */
[----:B------:R-:W-:Y:S01]  /*7020*/  F2FP.F16.F32.PACK_AB R7, R2, R0 ;  /* 0x000000000207723e */ /* 0x000fe200000000ff */
[----:B------:R-:W-:Y:S01]  /*7030*/  FFMA R12, R49, R58, R12 ;  /* 0x0000003a310c7223 */ /* 0x000fe2000000000c */
[----:B------:R-:W-:Y:S02]  /*7040*/  HADD2.F32 R63, -RZ, R68.H1_H1 ;  /* 0x30000044ff3f7230 */ /* 0x000fe40000004100 */
[----:B------:R-:W-:Y:S01]  /*7050*/  FMUL R16, R47, R20 ;  /* 0x000000142f107220 */ /* 0x000fe20000400000 */
[----:B------:R-:W-:Y:S01]  /*7060*/  FFMA R13, R49, R59, R13 ;  /* 0x0000003b310d7223 */ /* 0x000fe2000000000d */
[----:B------:R1:W-:Y:S01]  /*7070*/  STS.128 [R106+UR5], R4 ;  /* 0x000000046a007988 */ /* 0x0003e20008000c05 */
[--C-:B------:R-:W-:Y:S02]  /*7080*/  HADD2.F32 R64, -RZ, R69.reuse.H0_H0 ;  /* 0x20000045ff407230 */ /* 0x100fe40000004100 */
[----:B------:R-:W-:Y:S01]  /*7090*/  FMUL R17, R47, R21 ;  /* 0x000000152f117220 */ /* 0x000fe20000400000 */
[----:B------:R-:W-:Y:S01]  /*70a0*/  FFMA R14, R49, R60, R14 ;  /* 0x0000003c310e7223 */ /* 0x000fe2000000000e */
[----:B------:R-:W-:Y:S02]  /*70b0*/  HADD2.F32 R65, -RZ, R69.H1_H1 ;  /* 0x30000045ff417230 */ /* 0x000fe40000004100 */
[----:B------:R-:W-:Y:S01]  /*70c0*/  FMUL R18, R47, R22 ;  /* 0x000000162f127220 */ /* 0x000fe20000400000 */
[----:B------:R-:W-:Y:S01]  /*70d0*/  FFMA R19, R49, R61, R19 ;  /* 0x0000003d31137223 */ /* 0x000fe20000000013 */
[----:B------:R-:W-:Y:S02]  /*70e0*/  HADD2.F32 R66, -RZ, R70.H0_H0 ;  /* 0x20000046ff427230 */ /* 0x000fe40000004100 */
[----:B------:R-:W-:Y:S01]  /*70f0*/  FMUL R23, R47, R23 ;  /* 0x000000172f177220 */ /* 0x000fe20000400000 */
[--C-:B------:R-:W-:Y:S02]  /*7100*/  HADD2.F32 R74, -RZ, R78.reuse.H0_H0 ;  /* 0x2000004eff4a7230 */ /* 0x100fe40000004100 */
[----:B------:R-:W-:Y:S01]  /*7110*/  FFMA R16, R49, R62, R16 ;  /* 0x0000003e31107223 */ /* 0x000fe20000000010 */
[----:B------:R-:W-:Y:S01]  /*7120*/  HADD2.F32 R75, -RZ, R78.H1_H1 ;  /* 0x3000004eff4b7230 */ /* 0x000fe20000004100 */
[----:B------:R-:W-:Y:S01]  /*7130*/  IADD3 R78, PT, PT, R106, UR5, RZ ;  /* 0x000000056a4e7c10 */ /* 0x000fe2000fffe0ff */
[----:B------:R-:W-:Y:S02]  /*7140*/  HADD2.F32 R67, -RZ, R70.H1_H1 ;  /* 0x30000046ff437230 */ /* 0x000fe40000004100 */
[----:B------:R-:W-:Y:S01]  /*7150*/  FMUL R20, R47, R24 ;  /* 0x000000182f147220 */ /* 0x000fe20000400000 */
[----:B------:R-:W-:Y:S01]  /*7160*/  FFMA R17, R49, R63, R17 ;  /* 0x0000003f31117223 */ /* 0x000fe20000000011 */
[--C-:B------:R-:W-:Y:S02]  /*7170*/  HADD2.F32 R68, -RZ, R71.reuse.H0_H0 ;  /* 0x20000047ff447230 */ /* 0x100fe40000004100 */
[----:B------:R-:W-:Y:S01]  /*7180*/  FMUL R21, R47, R25 ;  /* 0x000000192f157220 */ /* 0x000fe20000400000 */
[----:B------:R-:W-:Y:S01]  /*7190*/  FFMA R18, R49, R64, R18 ;  /* 0x0000004031127223 */ /* 0x000fe20000000012 */
[----:B------:R-:W-:Y:S02]  /*71a0*/  HADD2.F32 R69, -RZ, R71.H1_H1 ;  /* 0x30000047ff457230 */ /* 0x000fe40000004100 */
[----:B------:R-:W-:Y:S01]  /*71b0*/  FMUL R22, R47, R26 ;  /* 0x0000001a2f167220 */ /* 0x000fe20000400000 */
[----:B------:R-:W-:Y:S01]  /*71c0*/  F2FP.F16.F32.PACK_AB R8, R10, R3 ;  /* 0x000000030a08723e */ /* 0x000fe200000000ff */
[----:B------:R-:W-:Y:S01]  /*71d0*/  FFMA R23, R49, R65, R23 ;  /* 0x0000004131177223 */ /* 0x000fe20000000017 */
[----:B------:R-:W-:Y:S01]  /*71e0*/  F2FP.F16.F32.PACK_AB R9, R15, R11 ;  /* 0x0000000b0f09723e */ /* 0x000fe200000000ff */
[--C-:B------:R-:W-:Y:S02]  /*71f0*/  HADD2.F32 R70, -RZ, R76.reuse.H0_H0 ;  /* 0x2000004cff467230 */ /* 0x100fe40000004100 */
[----:B------:R-:W-:Y:S01]  /*7200*/  FMUL R27, R47, R27 ;  /* 0x0000001b2f1b7220 */ /* 0x000fe20000400000 */
[----:B------:R-:W-:Y:S01]  /*7210*/  IADD3 R114, PT, PT, R114, R78, RZ ;  /* 0x0000004e72727210 */ /* 0x000fe20007ffe0ff */
[----:B------:R-:W-:Y:S01]  /*7220*/  FFMA R20, R49, R66, R20 ;  /* 0x0000004231147223 */ /* 0x000fe20000000014 */
[----:B------:R-:W-:Y:S01]  /*7230*/  F2FP.F16.F32.PACK_AB R10, R13, R12 ;  /* 0x0000000c0d0a723e */ /* 0x000fe200000000ff */
[----:B------:R-:W-:Y:S01]  /*7240*/  HADD2.F32 R71, -RZ, R76.H1_H1 ;  /* 0x3000004cff477230 */ /* 0x000fe20000004100 */
[----:B------:R-:W-:Y:S01]  /*7250*/  F2FP.F16.F32.PACK_AB R11, R19, R14 ;  /* 0x0000000e130b723e */ /* 0x000fe200000000ff */
[----:B------:R-:W-:Y:S01]  /*7260*/  FMUL R24, R47, R28 ;  /* 0x0000001c2f187220 */ /* 0x000fe20000400000 */
[----:B------:R-:W-:Y:S01]  /*7270*/  FFMA R21, R49, R67, R21 ;  /* 0x0000004331157223 */ /* 0x000fe20000000015 */
[--C-:B------:R-:W-:Y:S02]  /*7280*/  HADD2.F32 R72, -RZ, R77.reuse.H0_H0 ;  /* 0x2000004dff487230 */ /* 0x100fe40000004100 */
[----:B------:R-:W-:Y:S01]  /*7290*/  FMUL R25, R47, R29 ;  /* 0x0000001d2f197220 */ /* 0x000fe20000400000 */
[----:B------:R1:W-:Y:S01]  /*72a0*/  STS.128 [R114+0x10], R8 ;  /* 0x0000100872007388 */ /* 0x0003e20000000c00 */
[----:B------:R-:W-:Y:S01]  /*72b0*/  FFMA R22, R49, R68, R22 ;  /* 0x0000004431167223 */ /* 0x000fe20000000016 */
[----:B------:R-:W-:Y:S02]  /*72c0*/  HADD2.F32 R73, -RZ, R77.H1_H1 ;  /* 0x3000004dff497230 */ /* 0x000fe40000004100 */
[----:B------:R-:W-:Y:S01]  /*72d0*/  FMUL R26, R47, R30 ;  /* 0x0000001e2f1a7220 */ /* 0x000fe20000400000 */
[----:B------:R-:W-:Y:S01]  /*72e0*/  FFMA R27, R49, R69, R27 ;  /* 0x00000045311b7223 */ /* 0x000fe2000000001b */
        /* <DEDUP_REMOVED lines=10> */
[----:B------:R-:W-:Y:S01]  /*7390*/  F2FP.F16.F32.PACK_AB R17, R23, R18 ;  /* 0x000000121711723e */ /* 0x000fe200000000ff */
[----:B------:R-:W-:Y:S01]  /*73a0*/  FFMA R31, R49, R73, R31 ;  /* 0x00000049311f7223 */ /* 0x000fe2000000001f */
[----:B------:R-:W-:Y:S01]  /*73b0*/  FMUL R35, R47, R35 ;  /* 0x000000232f237220 */ /* 0x000fe20000400000 */
[----:B------:R-:W-:Y:S01]  /*73c0*/  IADD3 R113, PT, PT, R113, R78, RZ ;  /* 0x0000004e71717210 */ /* 0x000fe20007ffe0ff */
[----:B------:R-:W-:Y:S01]  /*73d0*/  FFMA R28, R49, R74, R28 ;  /* 0x0000004a311c7223 */ /* 0x000fe2000000001c */
[----:B------:R-:W-:Y:S01]  /*73e0*/  F2FP.F16.F32.PACK_AB R18, R21, R20 ;  /* 0x000000141512723e */ /* 0x000fe200000000ff */
[----:B------:R-:W-:Y:S01]  /*73f0*/  FFMA R29, R49, R75, R29 ;  /* 0x0000004b311d7223 */ /* 0x000fe2000000001d */
[----:B------:R-:W-:Y:S01]  /*7400*/  F2FP.F16.F32.PACK_AB R19, R27, R22 ;  /* 0x000000161b13723e */ /* 0x000fe200000000ff */
[C---:B------:R-:W-:Y:S01]  /*7410*/  FFMA R30, R49.reuse, R76, R30 ;  /* 0x0000004c311e7223 */ /* 0x040fe2000000001e */
[----:B------:R-:W-:Y:S01]  /*7420*/  FFMA R35, R49, R77, R35 ;  /* 0x0000004d31237223 */ /* 0x000fe20000000023 */
[----:B------:R-:W-:Y:S02]  /*7430*/  F2FP.F16.F32.PACK_AB R24, R25, R24 ;  /* 0x000000181918723e */ /* 0x000fe400000000ff */
[----:B------:R1:W-:Y:S01]  /*7440*/  STS.128 [R113+0x20], R16 ;  /* 0x0000201071007388 */ /* 0x0003e20000000c00 */
[----:B------:R-:W-:Y:S02]  /*7450*/  F2FP.F16.F32.PACK_AB R25, R31, R26 ;  /* 0x0000001a1f19723e */ /* 0x000fe400000000ff */
[----:B------:R-:W-:Y:S02]  /*7460*/  F2FP.F16.F32.PACK_AB R26, R29, R28 ;  /* 0x0000001c1d1a723e */ /* 0x000fe400000000ff */
[----:B------:R-:W-:Y:S02]  /*7470*/  F2FP.F16.F32.PACK_AB R27, R35, R30 ;  /* 0x0000001e231b723e */ /* 0x000fe400000000ff */
[----:B------:R-:W-:Y:S05]  /*7480*/  IADD3 R0, PT, PT, R105, R114, RZ ;  /* 0x0000007269007210 */ /* 0x000fea0007ffe0ff */
        /* <DEDUP_REMOVED lines=11> */
[----:B------:R-:W-:Y:S01]  /*7540*/  R2UR UR11, R108 ;  /* 0x000000006c0b72ca */ /* 0x000fe200000e0000 */
[----:B------:R-:W-:Y:S01]  /*7550*/  UIADD3 UR9, UPT, UPT, UR41, 0x20, URZ ;  /* 0x0000002029097890 */ /* 0x000fe2000fffe0ff */
[----:B------:R-:W-:Y:S01]  /*7560*/  R2UR UR12, R109 ;  /* 0x000000006d0c72ca */ /* 0x000fe200000e0000 */
[----:B------:R-:W-:Y:S02]  /*7570*/  UIADD3 UR8, UPT, UPT, UR52, 0x200, UR5 ;  /* 0x0000020034087890 */ /* 0x000fe4000fffe005 */
[----:B------:R-:W-:Y:S10]  /*7580*/  UIADD3.X UR7, UPT, UPT, URZ, UR57, URZ, UP0, !UPT ;  /* 0x00000039ff077290 */ /* 0x000ff400087fe4ff */
[----:B------:R2:W-:Y:S02]  /*7590*/  UTMASTG.4D.IM2COL [UR8], [UR6] ;  /* 0x00000008060073b5 */ /* 0x0005e40008058000 */
[----:B--2---:R0:W-:Y:S02]  /*75a0*/  UTMACMDFLUSH ;  /* 0x00000000000079b7 */ /* 0x0041e40000000000 */
.L_x_102:
[----:B------:R-:W-:Y:S05]  /*75b0*/  BSYNC.RECONVERGENT B0 ;  /* 0x0000000000007941 */ /* 0x000fea0003800200 */
.L_x_101:
[----:B-1----:R-:W-:Y:S01]  /*75c0*/  MOV R0, UR40 ;  /* 0x0000002800007c02 */ /* 0x002fe20008000f00 */
[----:B------:R-:W-:Y:S01]  /*75d0*/  UIADD3 UR42, UPT, UPT, UR42, 0x1, URZ ;  /* 0x000000012a2a7890 */ /* 0x000fe2000fffe0ff */
[----:B------:R-:W-:Y:S05]  /*75e0*/  BSSY.RECONVERGENT B0, `(.L_x_103) ;  /* 0x0000005000007945 */ /* 0x000fea0003800200 */
[----:B------:R-:W-:Y:S02]  /*75f0*/  MOV R2, UR42 ;  /* 0x0000002a00027c02 */ /* 0x000fe40008000f00 */
[----:B------:R-:W-:Y:S01]  /*7600*/  MOV R64, UR42 ;  /* 0x0000002a00407c02 */ /* 0x000fe20008000f00 */
[----:B------:R-:W-:Y:S05]  /*7610*/  @P0 BRA `(.L_x_104) ;  /* 0x0000000000040947 */ /* 0x000fea0003800000 */
[----:B------:R-:W-:Y:S04]  /*7620*/  DEPBAR.LE SB0, 0x1 ;  /* 0x000080400000791a */ /* 0x000fe80000000000 */
.L_x_104:
[----:B------:R-:W-:Y:S05]  /*7630*/  BSYNC.RECONVERGENT B0 ;  /* 0x0000000000007941 */ /* 0x000fea0003800200 */
.L_x_103:
[----:B------:R-:W-:Y:S01]  /*7640*/  BAR.SYNC.DEFER_BLOCKING 0x1, 0x80 ;  /* 0x0042000000007b1d */ /* 0x000fe20000010000 */
[----:B------:R-:W-:Y:S01]  /*7650*/  ISETP.NE.AND P0, PT, R2, 0x3, PT ;  /* 0x000000030200780c */ /* 0x000fe20003f05270 */
[----:B------:R-:W-:Y:S01]  /*7660*/  UISETP.NE.AND UP0, UPT, UR54, -0x2, UPT ;  /* 0xfffffffe3600788c */ /* 0x000fe2000bf05270 */
[----:B------:R-:W-:Y:S02]  /*7670*/  VIADD R45, R45, 0x1 ;  /* 0x000000012d2d7836 */ /* 0x000fe40000000000 */
[----:B------:R-:W-:Y:S02]  /*7680*/  ISETP.EQ.XOR P1, PT, R0, 0x3, !P0 ;  /* 0x000000030000780c */ /* 0x000fe40004722a70 */
[----:B------:R-:W-:Y:S02]  /*7690*/  SEL R64, R64, RZ, P0 ;  /* 0x000000ff40407207 */ /* 0x000fe40000000000 */
[----:B------:R-:W-:Y:S04]  /*76a0*/  SEL R0, RZ, 0x1, !P1 ;  /* 0x00000001ff007807 */ /* 0x000fe80004800000 */
[----:B------:R-:W-:Y:S01]  /*76b0*/  LOP3.LUT R98, R98, R0, RZ, 0x3c, !PT ;  /* 0x0000000062627212 */ /* 0x000fe200078e3cff */
[----:B------:R-:W-:Y:S06]  /*76c0*/  BRA.U !UP0, `(.L_x_105) ;  /* 0x00000001082c7547 */ /* 0x000fec000b800000 */
[----:B------:R-:W-:Y:S01]  /*76d0*/  ISETP.NE.AND P2, PT, R112, RZ, PT ;  /* 0x000000ff7000720c */ /* 0x000fe20003f45270 */
[----:B------:R-:W1:Y:S01]  /*76e0*/  S2R R0, SR_CgaCtaId ;  /* 0x0000000000007919 */ /* 0x000e620000008800 */
[----:B------:R-:W-:Y:S11]  /*76f0*/  IMAD.U32 R2, RZ, RZ, UR53 ;  /* 0x00000035ff027e24 */ /* 0x000ff6000f8e00ff */
[C---:B------:R-:W-:Y:S01]  /*7700*/  @P2 LEA R3, R2.reuse, UR52, 0x3 ;  /* 0x0000003402032c11 */ /* 0x040fe2000f8e18ff */
[----:B------:R-:W-:Y:S04]  /*7710*/  VIADD R2, R2, 0x1 ;  /* 0x0000000102027836 */ /* 0x000fe80000000000 */
[----:B------:R-:W-:Y:S01]  /*7720*/  @P2 VIADD R3, R3, 0x98 ;  /* 0x0000009803032836 */ /* 0x000fe20000000000 */
[C---:B------:R-:W-:Y:S04]  /*7730*/  ISETP.NE.AND P0, PT, R2.reuse, 0x3, PT ;  /* 0x000000030200780c */ /* 0x040fe80003f05270 */
[----:B------:R-:W-:Y:S04]  /*7740*/  SEL R2, R2, RZ, P0 ;  /* 0x000000ff02027207 */ /* 0x000fe80000000000 */
[----:B------:R-:W-:Y:S02]  /*7750*/  R2UR UR53, R2 ;  /* 0x00000000023572ca */ /* 0x000fe400000e0000 */
[----:B-1----:R-:W-:Y:S04]  /*7760*/  @P2 PRMT R0, R0, 0x654, R3 ;  /* 0x0000065400002816 */ /* 0x002fe80000000003 */
[----:B------:R1:W-:Y:S09]  /*7770*/  @P2 SYNCS.ARRIVE.TRANS64.RED.A1T0 RZ, [R0+URZ], RZ ;  /* 0x000000ff00ff29a7 */ /* 0x0003f200081004ff */
.L_x_105:
[----:B------:R-:W-:Y:S01]  /*7780*/  ISETP.NE.AND P1, PT, R107, RZ, PT ;  /* 0x000000ff6b00720c */ /* 0x000fe20003f25270 */
[----:B------:R-:W-:Y:S01]  /*7790*/  UIADD3 UR54, UPT, UPT, UR54, 0x2, URZ ;  /* 0x0000000236367890 */ /* 0x000fe2000fffe0ff */
[----:B------:R-:W-:Y:S01]  /*77a0*/  ISETP.NE.AND P0, PT, R45, 0x2, PT ;  /* 0x000000022d00780c */ /* 0x000fe20003f05270 */
[----:B------:R-:W-:Y:S01]  /*77b0*/  IMAD.IADD R14, R43, 0x1, R90 ;  /* 0x000000012b0e7824 */ /* 0x000fe200078e025a */
[----:B------:R-:W-:Y:S01]  /*77c0*/  LOP3.LUT R96, R96, 0x1, RZ, 0x3c, !PT ;  /* 0x0000000160607812 */ /* 0x000fe200078e3cff */
[----:B------:R-:W-:Y:S01]  /*77d0*/  IMAD.IADD R18, R44, 0x1, R91 ;  /* 0x000000012c127824 */ /* 0x000fe200078e025b */
[----:B-1----:R-:W-:Y:S01]  /*77e0*/  SEL R0, RZ, 0x1, P0 ;  /* 0x00000001ff007807 */ /* 0x002fe20000000000 */
[----:B------:R-:W-:Y:S01]  /*77f0*/  IMAD.MOV.U32 R17, RZ, RZ, R104 ;  /* 0x000000ffff117224 */ /* 0x000fe200078e0068 */
[----:B------:R-:W-:Y:S02]  /*7800*/  SEL R45, R45, RZ, P0 ;  /* 0x000000ff2d2d7207 */ /* 0x000fe40000000000 */
[----:B------:R-:W-:Y:S03]  /*7810*/  LOP3.LUT R97, R97, R0, RZ, 0x3c, !PT ;  /* 0x0000000061617212 */ /* 0x000fe600078e3cff */
[----:B------:R-:W-:Y:S05]  /*7820*/  @P1 BRA `(.L_x_106) ;  /* 0xffffffd400e81947 */ /* 0x000fea000383ffff */
[----:B------:R-:W-:-:S13]  /*7830*/  ISETP.NE.AND P1, PT, R101, RZ, PT ;  /* 0x000000ff6500720c */ /* 0x000fda0003f25270 */
[----:B------:R-:W-:Y:S05]  /*7840*/  @!P1 BRA `(.L_x_107) ;  /* 0x0000000000489947 */ /* 0x000fea0003800000 */
[----:B------:R-:W1:Y:S02]  /*7850*/  LDCU.64 UR4, c[0x0][0x890] ;  /* 0x00011200ff0477ac */ /* 0x000e640008000a00 */
[----:B-1----:R-:W-:-:S04]  /*7860*/  UISETP.NE.U32.AND UP0, UPT, UR4, URZ, UPT ;  /* 0x000000ff0400728c */ /* 0x002fc8000bf05070 */
[----:B------:R-:W-:-:S09]  /*7870*/  UISETP.NE.AND.EX UP0, UPT, UR5, URZ, UPT, UP0 ;  /* 0x000000ff0500728c */ /* 0x000fd2000bf05300 */
[----:B------:R-:W-:Y:S05]  /*7880*/  BRA.U UP0, `(.L_x_108) ;  /* 0x00000001000c7547 */ /* 0x000fea000b800000 */
[----:B------:R-:W-:-:S13]  /*7890*/  FSETP.NEU.AND P0, PT, R49, RZ, PT ;  /* 0x000000ff3100720b */ /* 0x000fda0003f0d000 */
[----:B------:R-:W-:Y:S05]  /*78a0*/  @!P0 EXIT ;  /* 0x000000000000894d */ /* 0x000fea0003800000 */
[----:B------:R-:W-:Y:S05]  /*78b0*/  BRA `(.L_x_107) ;  /* 0x00000000002c7947 */ /* 0x000fea0003800000 */
.L_x_108:
[----:B------:R-:W-:Y:S01]  /*78c0*/  ISETP.NE.AND P0, PT, R111, RZ, PT ;  /* 0x000000ff6f00720c */ /* 0x000fe20003f05270 */
[----:B------:R-:W-:-:S12]  /*78d0*/  BSSY.RECONVERGENT B0, `(.L_x_107) ;  /* 0x0000009000007945 */ /* 0x000fd80003800200 */
[----:B------:R-:W-:Y:S05]  /*78e0*/  @P0 BRA `(.L_x_109) ;  /* 0x0000000000140947 */ /* 0x000fea0003800000 */
[----:B------:R-:W1:Y:S02]  /*78f0*/  LDCU.64 UR4, c[0x0][0x888] ;  /* 0x00011100ff0477ac */ /* 0x000e640008000a00 */
[----:B-1----:R-:W-:-:S04]  /*7900*/  ISETP.NE.U32.AND P0, PT, RZ, UR4, PT ;  /* 0x00000004ff007c0c */ /* 0x002fc8000bf05070 */
[----:B------:R-:W-:-:S13]  /*7910*/  ISETP.NE.AND.EX P0, PT, RZ, UR5, PT, P0 ;  /* 0x00000005ff007c0c */ /* 0x000fda000bf05300 */
[----:B------:R-:W-:Y:S05]  /*7920*/  @!P0 EXIT ;  /* 0x000000000000894d */ /* 0x000fea0003800000 */
[----:B------:R-:W-:Y:S05]  /*7930*/  BRA `(.L_x_110) ;  /* 0x0000000000087947 */ /* 0x000fea0003800000 */
.L_x_109:
[----:B------:R-:W-:-:S13]  /*7940*/  FSETP.NEU.AND P0, PT, R49, RZ, PT ;  /* 0x000000ff3100720b */ /* 0x000fda0003f0d000 */
[----:B------:R-:W-:Y:S05]  /*7950*/  @!P0 EXIT ;  /* 0x000000000000894d */ /* 0x000fea0003800000 */
.L_x_110:
[----:B------:R-:W-:Y:S05]  /*7960*/  BSYNC.RECONVERGENT B0 ;  /* 0x0000000000007941 */ /* 0x000fea0003800200 */
.L_x_107:
[----:B------:R-:W-:Y:S01]  /*7970*/  ULEA UR4, UR53, UR52, 0x3 ;  /* 0x0000003435047291 */ /* 0x000fe2000f8e18ff */
[----:B------:R-:W-:-:S04]  /*7980*/  DEPBAR.LE SB0, 0x0 ;  /* 0x000080000000791a */ /* 0x000fc80000000000 */
[----:B------:R-:W-:-:S04]  /*7990*/  UIADD3 UR4, UPT, UPT, UR4, 0x98, URZ ;  /* 0x0000009804047890 */ /* 0x000fc8000fffe0ff */
[----:B------:R-:W-:-:S09]  /*79a0*/  UPRMT UR4, UR45, 0x654, UR4 ;  /* 0x000006542d047896 */ /* 0x000fd20008000004 */
[----:B------:R-:W-:Y:S01]  /*79b0*/  SYNCS.ARRIVE.TRANS64.RED.A1T0 RZ, [UR4], RZ ;  /* 0x000000ffffff79a7 */ /* 0x000fe20008100404 */
[----:B------:R-:W-:Y:S05]  /*79c0*/  EXIT ;  /* 0x000000000000794d */ /* 0x000fea0003800000 */
.L_x_19:
[----:B------:R-:W-:Y:S07]  /*79d0*/  MOV R2, UR9 ;  /* 0x0000000900027c02 */ /* 0x000fee0008000f00 */
.L_x_111:
[----:B-1----:R1:W2:Y:S02]  /*79e0*/  SYNCS.PHASECHK.TRANS64.TRYWAIT P2, [R2+URZ+0x40], R4 ;  /* 0x00004004020075a7 */ /* 0x0022a400080411ff */
[----:B--2---:R-:W-:Y:S05]  /*79f0*/  @!P2 NANOSLEEP.SYNCS 0x989680 ;  /* 0x009896800000a95d */ /* 0x004fea0003900000 */
[----:B------:R-:W2:Y:S02]  /*7a00*/  @!P2 SYNCS.PHASECHK.TRANS64 P2, [R2+URZ+0x40], R4 ;  /* 0x000040040200a5a7 */ /* 0x000ea400080410ff */
[----:B--2---:R-:W-:Y:S05]  /*7a10*/  @!P2 BRA `(.L_x_111) ;  /* 0xfffffffc00f0a947 */ /* 0x004fea000383ffff */
[----:B------:R-:W-:Y:S05]  /*7a20*/  BRA `(.L_x_18) ;  /* 0xffffff9c00807947 */ /* 0x000fea000383ffff */
.L_x_25:
[----:B------:R-:W-:Y:S07]  /*7a30*/  MOV R2, UR9 ;  /* 0x0000000900027c02 */ /* 0x000fee0008000f00 */
.L_x_112:
[----:B-1----:R1:W2:Y:S02]  /*7a40*/  SYNCS.PHASECHK.TRANS64.TRYWAIT P1, [R2+URZ+0x40], R4 ;  /* 0x00004004020075a7 */ /* 0x0022a400080211ff */
[----:B--2---:R-:W-:Y:S05]  /*7a50*/  @!P1 NANOSLEEP.SYNCS 0x989680 ;  /* 0x009896800000995d */ /* 0x004fea0003900000 */
[----:B------:R-:W2:Y:S02]  /*7a60*/  @!P1 SYNCS.PHASECHK.TRANS64 P1, [R2+URZ+0x40], R4 ;  /* 0x00004004020095a7 */ /* 0x000ea400080210ff */
[----:B--2---:R-:W-:Y:S05]  /*7a70*/  @!P1 BRA `(.L_x_112) ;  /* 0xfffffffc00f09947 */ /* 0x004fea000383ffff */
[----:B------:R-:W-:Y:S05]  /*7a80*/  BRA `(.L_x_24) ;  /* 0xffffffa000e87947 */ /* 0x000fea000383ffff */
.L_x_29:
[----:B-1----:R-:W-:-:S07]  /*7a90*/  MOV R2, UR22 ;  /* 0x0000001600027c02 */ /* 0x002fce0008000f00 */
.L_x_113:
[----:B-1----:R1:W2:Y:S02]  /*7aa0*/  SYNCS.PHASECHK.TRANS64.TRYWAIT P1, [R2+URZ+0xc0], R3 ;  /* 0x0000c003020075a7 */ /* 0x0022a400080211ff */
[----:B--2---:R-:W-:Y:S05]  /*7ab0*/  @!P1 NANOSLEEP.SYNCS 0x989680 ;  /* 0x009896800000995d */ /* 0x004fea0003900000 */
[----:B------:R-:W2:Y:S02]  /*7ac0*/  @!P1 SYNCS.PHASECHK.TRANS64 P1, [R2+URZ+0xc0], R3 ;  /* 0x0000c003020095a7 */ /* 0x000ea400080210ff */
[----:B--2---:R-:W-:Y:S05]  /*7ad0*/  @!P1 BRA `(.L_x_113) ;  /* 0xfffffffc00f09947 */ /* 0x004fea000383ffff */
[----:B------:R-:W-:Y:S05]  /*7ae0*/  BRA `(.L_x_114) ;  /* 0xffffffa400ac7947 */ /* 0x000fea000383ffff */
.L_x_33:
[----:B------:R-:W-:-:S07]  /*7af0*/  MOV R0, UR4 ;  /* 0x0000000400007c02 */ /* 0x000fce0008000f00 */
.L_x_115:
[----:B-1----:R1:W2:Y:S02]  /*7b00*/  SYNCS.PHASECHK.TRANS64.TRYWAIT P0, [R0+URZ], R2 ;  /* 0x00000002000075a7 */ /* 0x0022a400080011ff */
[----:B--2---:R-:W-:Y:S05]  /*7b10*/  @!P0 NANOSLEEP.SYNCS 0x989680 ;  /* 0x009896800000895d */ /* 0x004fea0003900000 */
[----:B------:R-:W2:Y:S02]  /*7b20*/  @!P0 SYNCS.PHASECHK.TRANS64 P0, [R0+URZ], R2 ;  /* 0x00000002000085a7 */ /* 0x000ea400080010ff */
[----:B--2---:R-:W-:Y:S05]  /*7b30*/  @!P0 BRA `(.L_x_115) ;  /* 0xfffffffc00f08947 */ /* 0x004fea000383ffff */
[----:B------:R-:W-:Y:S05]  /*7b40*/  BRA `(.L_x_116) ;  /* 0xffffffac00047947 */ /* 0x000fea000383ffff */
.L_x_34:
[----:B------:R-:W-:-:S07]  /*7b50*/  MOV R0, UR4 ;  /* 0x0000000400007c02 */ /* 0x000fce0008000f00 */
.L_x_117:
[----:B-1----:R1:W2:Y:S02]  /*7b60*/  SYNCS.PHASECHK.TRANS64.TRYWAIT P0, [R0+URZ], R2 ;  /* 0x00000002000075a7 */ /* 0x0022a400080011ff */
[----:B--2---:R-:W-:Y:S05]  /*7b70*/  @!P0 NANOSLEEP.SYNCS 0x989680 ;  /* 0x009896800000895d */ /* 0x004fea0003900000 */
[----:B------:R-:W2:Y:S02]  /*7b80*/  @!P0 SYNCS.PHASECHK.TRANS64 P0, [R0+URZ], R2 ;  /* 0x00000002000085a7 */ /* 0x000ea400080010ff */
[----:B--2---:R-:W-:Y:S05]  /*7b90*/  @!P0 BRA `(.L_x_117) ;  /* 0xfffffffc00f08947 */ /* 0x004fea000383ffff */
[----:B------:R-:W-:Y:S05]  /*7ba0*/  BRA `(.L_x_118) ;  /* 0xffffffac00147947 */ /* 0x000fea000383ffff */
.L_x_35:
[----:B------:R-:W-:-:S07]  /*7bb0*/  MOV R0, UR4 ;  /* 0x0000000400007c02 */ /* 0x000fce0008000f00 */
.L_x_119:
[----:B-1----:R1:W2:Y:S02]  /*7bc0*/  SYNCS.PHASECHK.TRANS64.TRYWAIT P0, [R0+URZ], R2 ;  /* 0x00000002000075a7 */ /* 0x0022a400080011ff */
[----:B--2---:R-:W-:Y:S05]  /*7bd0*/  @!P0 NANOSLEEP.SYNCS 0x989680 ;  /* 0x009896800000895d */ /* 0x004fea0003900000 */
[----:B------:R-:W2:Y:S02]  /*7be0*/  @!P0 SYNCS.PHASECHK.TRANS64 P0, [R0+URZ], R2 ;  /* 0x00000002000085a7 */ /* 0x000ea400080010ff */
[----:B--2---:R-:W-:Y:S05]  /*7bf0*/  @!P0 BRA `(.L_x_119) ;  /* 0xfffffffc00f08947 */ /* 0x004fea000383ffff */
[----:B------:R-:W-:Y:S05]  /*7c00*/  BRA `(.L_x_120) ;  /* 0xffffffac00247947 */ /* 0x000fea000383ffff */
.L_x_36:
[----:B------:R-:W-:-:S07]  /*7c10*/  MOV R0, UR4 ;  /* 0x0000000400007c02 */ /* 0x000fce0008000f00 */
.L_x_121:
[----:B-1----:R1:W2:Y:S02]  /*7c20*/  SYNCS.PHASECHK.TRANS64.TRYWAIT P0, [R0+URZ], R2 ;  /* 0x00000002000075a7 */ /* 0x0022a400080011ff */
[----:B--2---:R-:W-:Y:S05]  /*7c30*/  @!P0 NANOSLEEP.SYNCS 0x989680 ;  /* 0x009896800000895d */ /* 0x004fea0003900000 */
[----:B------:R-:W2:Y:S02]  /*7c40*/  @!P0 SYNCS.PHASECHK.TRANS64 P0, [R0+URZ], R2 ;  /* 0x00000002000085a7 */ /* 0x000ea400080010ff */
[----:B--2---:R-:W-:Y:S05]  /*7c50*/  @!P0 BRA `(.L_x_121) ;  /* 0xfffffffc00f08947 */ /* 0x004fea000383ffff */
[----:B------:R-:W-:Y:S05]  /*7c60*/  BRA `(.L_x_122) ;  /* 0xffffffac00347947 */ /* 0x000fea000383ffff */
.L_x_37:
[----:B------:R-:W-:-:S07]  /*7c70*/  MOV R0, UR4 ;  /* 0x0000000400007c02 */ /* 0x000fce0008000f00 */
.L_x_123:
[----:B-1----:R1:W2:Y:S02]  /*7c80*/  SYNCS.PHASECHK.TRANS64.TRYWAIT P0, [R0+URZ], R2 ;  /* 0x00000002000075a7 */ /* 0x0022a400080011ff */
[----:B--2---:R-:W-:Y:S05]  /*7c90*/  @!P0 NANOSLEEP.SYNCS 0x989680 ;  /* 0x009896800000895d */ /* 0x004fea0003900000 */
[----:B------:R-:W2:Y:S02]  /*7ca0*/  @!P0 SYNCS.PHASECHK.TRANS64 P0, [R0+URZ], R2 ;  /* 0x00000002000085a7 */ /* 0x000ea400080010ff */
[----:B--2---:R-:W-:Y:S05]  /*7cb0*/  @!P0 BRA `(.L_x_123) ;  /* 0xfffffffc00f08947 */ /* 0x004fea000383ffff */
[----:B------:R-:W-:Y:S05]  /*7cc0*/  BRA `(.L_x_124) ;  /* 0xffffffac00447947 */ /* 0x000fea000383ffff */
.L_x_38:
[----:B------:R-:W-:-:S07]  /*7cd0*/  MOV R0, UR4 ;  /* 0x0000000400007c02 */ /* 0x000fce0008000f00 */
.L_x_125:
[----:B-1----:R1:W2:Y:S02]  /*7ce0*/  SYNCS.PHASECHK.TRANS64.TRYWAIT P0, [R0+URZ], R2 ;  /* 0x00000002000075a7 */ /* 0x0022a400080011ff */
[----:B--2---:R-:W-:Y:S05]  /*7cf0*/  @!P0 NANOSLEEP.SYNCS 0x989680 ;  /* 0x009896800000895d */ /* 0x004fea0003900000 */
[----:B------:R-:W2:Y:S02]  /*7d00*/  @!P0 SYNCS.PHASECHK.TRANS64 P0, [R0+URZ], R2 ;  /* 0x00000002000085a7 */ /* 0x000ea400080010ff */
[----:B--2---:R-:W-:Y:S05]  /*7d10*/  @!P0 BRA `(.L_x_125) ;  /* 0xfffffffc00f08947 */ /* 0x004fea000383ffff */
[----:B------:R-:W-:Y:S05]  /*7d20*/  BRA `(.L_x_126) ;  /* 0xffffffac00547947 */ /* 0x000fea000383ffff */
.L_x_39:
[----:B------:R-:W-:-:S07]  /*7d30*/  MOV R0, UR4 ;  /* 0x0000000400007c02 */ /* 0x000fce0008000f00 */
.L_x_127:
[----:B-1----:R1:W2:Y:S02]  /*7d40*/  SYNCS.PHASECHK.TRANS64.TRYWAIT P0, [R0+URZ], R2 ;  /* 0x00000002000075a7 */ /* 0x0022a400080011ff */
[----:B--2---:R-:W-:Y:S05]  /*7d50*/  @!P0 NANOSLEEP.SYNCS 0x989680 ;  /* 0x009896800000895d */ /* 0x004fea0003900000 */
[----:B------:R-:W2:Y:S02]  /*7d60*/  @!P0 SYNCS.PHASECHK.TRANS64 P0, [R0+URZ], R2 ;  /* 0x00000002000085a7 */ /* 0x000ea400080010ff */
[----:B--2---:R-:W-:Y:S05]  /*7d70*/  @!P0 BRA `(.L_x_127) ;  /* 0xfffffffc00f08947 */ /* 0x004fea000383ffff */
[----:B------:R-:W-:Y:S05]  /*7d80*/  BRA `(.L_x_128) ;  /* 0xffffffac00647947 */ /* 0x000fea000383ffff */
.L_x_42:
[----:B------:R-:W-:-:S07]  /*7d90*/  MOV R4, UR45 ;  /* 0x0000002d00047c02 */ /* 0x000fce0008000f00 */
.L_x_129:
[----:B-1----:R1:W2:Y:S02]  /*7da0*/  SYNCS.PHASECHK.TRANS64.TRYWAIT P1, [R4+URZ+0xc8], R6 ;  /* 0x0000c806040075a7 */ /* 0x0022a400080211ff */
[----:B--2---:R-:W-:Y:S05]  /*7db0*/  @!P1 NANOSLEEP.SYNCS 0x989680 ;  /* 0x009896800000995d */ /* 0x004fea0003900000 */
[----:B------:R-:W2:Y:S02]  /*7dc0*/  @!P1 SYNCS.PHASECHK.TRANS64 P1, [R4+URZ+0xc8], R6 ;  /* 0x0000c806040095a7 */ /* 0x000ea400080210ff */
[----:B--2---:R-:W-:Y:S05]  /*7dd0*/  @!P1 BRA `(.L_x_129) ;  /* 0xfffffffc00f09947 */ /* 0x004fea000383ffff */
[----:B------:R-:W-:Y:S05]  /*7de0*/  BRA `(.L_x_130) ;  /* 0xffffffac00cc7947 */ /* 0x000fea000383ffff */
.L_x_43:
[----:B-1----:R-:W-:-:S07]  /*7df0*/  MOV R4, UR45 ;  /* 0x0000002d00047c02 */ /* 0x002fce0008000f00 */
.L_x_131:
[----:B-1----:R1:W2:Y:S02]  /*7e00*/  SYNCS.PHASECHK.TRANS64.TRYWAIT P1, [R4+URZ+0xc0], R5 ;  /* 0x0000c005040075a7 */ /* 0x0022a400080211ff */
[----:B--2---:R-:W-:Y:S05]  /*7e10*/  @!P1 NANOSLEEP.SYNCS 0x989680 ;  /* 0x009896800000995d */ /* 0x004fea0003900000 */
[----:B------:R-:W2:Y:S02]  /*7e20*/  @!P1 SYNCS.PHASECHK.TRANS64 P1, [R4+URZ+0xc0], R5 ;  /* 0x0000c005040095a7 */ /* 0x000ea400080210ff */
[----:B--2---:R-:W-:Y:S05]  /*7e30*/  @!P1 BRA `(.L_x_131) ;  /* 0xfffffffc00f09947 */ /* 0x004fea000383ffff */
[----:B------:R-:W-:Y:S05]  /*7e40*/  BRA `(.L_x_132) ;  /* 0xffffffac00d47947 */ /* 0x000fea000383ffff */
.L_x_51:
[----:B------:R-:W-:-:S07]  /*7e50*/  MOV R0, UR6 ;  /* 0x0000000600007c02 */ /* 0x000fce0008000f00 */
.L_x_133:
[----:B-1----:R1:W2:Y:S02]  /*7e60*/  SYNCS.PHASECHK.TRANS64.TRYWAIT P0, [R0+URZ+0xc0], R4 ;  /* 0x0000c004000075a7 */ /* 0x0022a400080011ff */
[----:B--2---:R-:W-:Y:S05]  /*7e70*/  @!P0 NANOSLEEP.SYNCS 0x989680 ;  /* 0x009896800000895d */ /* 0x004fea0003900000 */
[----:B------:R-:W2:Y:S02]  /*7e80*/  @!P0 SYNCS.PHASECHK.TRANS64 P0, [R0+URZ+0xc0], R4 ;  /* 0x0000c004000085a7 */ /* 0x000ea400080010ff */
[----:B--2---:R-:W-:Y:S05]  /*7e90*/  @!P0 BRA `(.L_x_133) ;  /* 0xfffffffc00f08947 */ /* 0x004fea000383ffff */
[----:B------:R-:W-:Y:S05]  /*7ea0*/  BRA `(.L_x_134) ;  /* 0xffffffb400587947 */ /* 0x000fea000383ffff */
.L_x_52:
[----:B------:R-:W-:-:S07]  /*7eb0*/  MOV R4, UR8 ;  /* 0x0000000800047c02 */ /* 0x000fce0008000f00 */
.L_x_135:
[----:B-1----:R1:W2:Y:S02]  /*7ec0*/  SYNCS.PHASECHK.TRANS64.TRYWAIT P0, [R4+URZ+0xe0], R0 ;  /* 0x0000e000040075a7 */ /* 0x0022a400080011ff */
[----:B--2---:R-:W-:Y:S05]  /*7ed0*/  @!P0 NANOSLEEP.SYNCS 0x989680 ;  /* 0x009896800000895d */ /* 0x004fea0003900000 */
[----:B------:R-:W2:Y:S02]  /*7ee0*/  @!P0 SYNCS.PHASECHK.TRANS64 P0, [R4+URZ+0xe0], R0 ;  /* 0x0000e000040085a7 */ /* 0x000ea400080010ff */
[----:B--2---:R-:W-:Y:S05]  /*7ef0*/  @!P0 BRA `(.L_x_135) ;  /* 0xfffffffc00f08947 */ /* 0x004fea000383ffff */
[----:B------:R-:W-:Y:S05]  /*7f00*/  BRA `(.L_x_136) ;  /* 0xffffffb400747947 */ /* 0x000fea000383ffff */
.L_x_55:
[----:B-1----:R-:W-:Y:S07]  /*7f10*/  MOV R0, UR7 ;  /* 0x0000000700007c02 */ /* 0x002fee0008000f00 */
.L_x_137:
[----:B-1----:R1:W2:Y:S02]  /*7f20*/  SYNCS.PHASECHK.TRANS64.TRYWAIT P0, [R0+URZ], R5 ;  /* 0x00000005000075a7 */ /* 0x0022a400080011ff */
[----:B--2---:R-:W-:Y:S05]  /*7f30*/  @!P0 NANOSLEEP.SYNCS 0x989680 ;  /* 0x009896800000895d */ /* 0x004fea0003900000 */
[----:B------:R-:W2:Y:S02]  /*7f40*/  @!P0 SYNCS.PHASECHK.TRANS64 P0, [R0+URZ], R5 ;  /* 0x00000005000085a7 */ /* 0x000ea400080010ff */
[----:B--2---:R-:W-:Y:S05]  /*7f50*/  @!P0 BRA `(.L_x_137) ;  /* 0xfffffffc00f08947 */ /* 0x004fea000383ffff */
[----:B------:R-:W-:Y:S05]  /*7f60*/  BRA `(.L_x_54) ;  /* 0xffffffb400987947 */ /* 0x000fea000383ffff */
.L_x_58:
[----:B------:R-:W-:-:S07]  /*7f70*/  MOV R0, UR5 ;  /* 0x0000000500007c02 */ /* 0x000fce0008000f00 */
.L_x_138:
[----:B-1----:R1:W3:Y:S02]  /*7f80*/  SYNCS.PHASECHK.TRANS64.TRYWAIT P0, [R0+URZ], R2 ;  /* 0x00000002000075a7 */ /* 0x0022e400080011ff */
[----:B---3--:R-:W-:Y:S05]  /*7f90*/  @!P0 NANOSLEEP.SYNCS 0x989680 ;  /* 0x009896800000895d */ /* 0x008fea0003900000 */
[----:B------:R-:W3:Y:S02]  /*7fa0*/  @!P0 SYNCS.PHASECHK.TRANS64 P0, [R0+URZ], R2 ;  /* 0x00000002000085a7 */ /* 0x000ee400080010ff */
[----:B---3--:R-:W-:Y:S05]  /*7fb0*/  @!P0 BRA `(.L_x_138) ;  /* 0xfffffffc00f08947 */ /* 0x008fea000383ffff */
[----:B------:R-:W-:Y:S05]  /*7fc0*/  BRA `(.L_x_139) ;  /* 0xffffffb8008c7947 */ /* 0x000fea000383ffff */
.L_x_59:
[----:B------:R-:W-:-:S07]  /*7fd0*/  MOV R0, UR7 ;  /* 0x0000000700007c02 */ /* 0x000fce0008000f00 */
.L_x_140:
[----:B-1----:R1:W3:Y:S02]  /*7fe0*/  SYNCS.PHASECHK.TRANS64.TRYWAIT P0, [R0+URZ], R2 ;  /* 0x00000002000075a7 */ /* 0x0022e400080011ff */
[----:B---3--:R-:W-:Y:S05]  /*7ff0*/  @!P0 NANOSLEEP.SYNCS 0x989680 ;  /* 0x009896800000895d */ /* 0x008fea0003900000 */
[----:B------:R-:W3:Y:S02]  /*8000*/  @!P0 SYNCS.PHASECHK.TRANS64 P0, [R0+URZ], R2 ;  /* 0x00000002000085a7 */ /* 0x000ee400080010ff */
[----:B---3--:R-:W-:Y:S05]  /*8010*/  @!P0 BRA `(.L_x_140) ;  /* 0xfffffffc00f08947 */ /* 0x008fea000383ffff */
[----:B------:R-:W-:Y:S05]  /*8020*/  BRA `(.L_x_141) ;  /* 0xffffffb800987947 */ /* 0x000fea000383ffff */
.L_x_64:
[----:B------:R-:W-:Y:S07]  /*8030*/  MOV R0, UR7 ;  /* 0x0000000700007c02 */ /* 0x000fee0008000f00 */
.L_x_142:
[----:B--2---:R2:W3:Y:S02]  /*8040*/  SYNCS.PHASECHK.TRANS64.TRYWAIT P0, [R0+URZ+0xc0], R2 ;  /* 0x0000c002000075a7 */ /* 0x0044e400080011ff */
[----:B---3--:R-:W-:Y:S05]  /*8050*/  @!P0 NANOSLEEP.SYNCS 0x989680 ;  /* 0x009896800000895d */ /* 0x008fea0003900000 */
[----:B------:R-:W3:Y:S02]  /*8060*/  @!P0 SYNCS.PHASECHK.TRANS64 P0, [R0+URZ+0xc0], R2 ;  /* 0x0000c002000085a7 */ /* 0x000ee400080010ff */
[----:B---3--:R-:W-:Y:S05]  /*8070*/  @!P0 BRA `(.L_x_142) ;  /* 0xfffffffc00f08947 */ /* 0x008fea000383ffff */
[----:B------:R-:W-:Y:S05]  /*8080*/  BRA `(.L_x_143) ;  /* 0xffffffbc00a87947 */ /* 0x000fea000383ffff */
.L_x_67:
[----:B------:R-:W-:Y:S07]  /*8090*/  MOV R0, UR7 ;  /* 0x0000000700007c02 */ /* 0x000fee0008000f00 */
.L_x_144:
[----:B--2---:R2:W3:Y:S02]  /*80a0*/  SYNCS.PHASECHK.TRANS64.TRYWAIT P0, [R0+URZ+0xb8], R2 ;  /* 0x0000b802000075a7 */ /* 0x0044e400080011ff */
[----:B---3--:R-:W-:Y:S05]  /*80b0*/  @!P0 NANOSLEEP.SYNCS 0x989680 ;  /* 0x009896800000895d */ /* 0x008fea0003900000 */
[----:B------:R-:W3:Y:S02]  /*80c0*/  @!P0 SYNCS.PHASECHK.TRANS64 P0, [R0+URZ+0xb8], R2 ;  /* 0x0000b802000085a7 */ /* 0x000ee400080010ff */
[----:B---3--:R-:W-:Y:S05]  /*80d0*/  @!P0 BRA `(.L_x_144) ;  /* 0xfffffffc00f08947 */ /* 0x008fea000383ffff */
[----:B------:R-:W-:Y:S05]  /*80e0*/  BRA `(.L_x_66) ;  /* 0xffffffc000807947 */ /* 0x000fea000383ffff */
.L_x_70:
[----:B------:R-:W-:Y:S07]  /*80f0*/  MOV R2, UR17 ;  /* 0x0000001100027c02 */ /* 0x000fee0008000f00 */
.L_x_145:
[----:B-1----:R1:W2:Y:S02]  /*8100*/  SYNCS.PHASECHK.TRANS64.TRYWAIT P0, [R2+URZ+0x98], R0 ;  /* 0x00009800020075a7 */ /* 0x0022a400080011ff */
[----:B--2---:R-:W-:Y:S05]  /*8110*/  @!P0 NANOSLEEP.SYNCS 0x989680 ;  /* 0x009896800000895d */ /* 0x004fea0003900000 */
[----:B------:R-:W2:Y:S02]  /*8120*/  @!P0 SYNCS.PHASECHK.TRANS64 P0, [R2+URZ+0x98], R0 ;  /* 0x00009800020085a7 */ /* 0x000ea400080010ff */
[----:B--2---:R-:W-:Y:S05]  /*8130*/  @!P0 BRA `(.L_x_145) ;  /* 0xfffffffc00f08947 */ /* 0x004fea000383ffff */
[----:B------:R-:W-:Y:S05]  /*8140*/  BRA `(.L_x_146) ;  /* 0xffffffc4003c7947 */ /* 0x000fea000383ffff */
.L_x_71:
[----:B------:R-:W-:Y:S07]  /*8150*/  MOV R0, UR14 ;  /* 0x0000000e00007c02 */ /* 0x000fee0008000f00 */
.L_x_147:
[----:B-1----:R1:W2:Y:S02]  /*8160*/  SYNCS.PHASECHK.TRANS64.TRYWAIT P0, [R0+URZ+0x98], R14 ;  /* 0x0000980e000075a7 */ /* 0x0022a400080011ff */
[----:B--2---:R-:W-:Y:S05]  /*8170*/  @!P0 NANOSLEEP.SYNCS 0x989680 ;  /* 0x009896800000895d */ /* 0x004fea0003900000 */
[----:B------:R-:W2:Y:S02]  /*8180*/  @!P0 SYNCS.PHASECHK.TRANS64 P0, [R0+URZ+0x98], R14 ;  /* 0x0000980e000085a7 */ /* 0x000ea400080010ff */
[----:B--2---:R-:W-:Y:S05]  /*8190*/  @!P0 BRA `(.L_x_147) ;  /* 0xfffffffc00f08947 */ /* 0x004fea000383ffff */
[----:B------:R-:W-:Y:S05]  /*81a0*/  BRA `(.L_x_148) ;  /* 0xffffffc400d47947 */ /* 0x000fea000383ffff */
.L_x_73:
[----:B------:R-:W-:-:S07]  /*81b0*/  MOV R0, UR4 ;  /* 0x0000000400007c02 */ /* 0x000fce0008000f00 */
.L_x_149:
[----:B-1----:R1:W3:Y:S02]  /*81c0*/  SYNCS.PHASECHK.TRANS64.TRYWAIT P0, [R0+URZ], R2 ;  /* 0x00000002000075a7 */ /* 0x0022e400080011ff */
[----:B---3--:R-:W-:Y:S05]  /*81d0*/  @!P0 NANOSLEEP.SYNCS 0x989680 ;  /* 0x009896800000895d */ /* 0x008fea0003900000 */
[----:B------:R-:W3:Y:S02]  /*81e0*/  @!P0 SYNCS.PHASECHK.TRANS64 P0, [R0+URZ], R2 ;  /* 0x00000002000085a7 */ /* 0x000ee400080010ff */
[----:B---3--:R-:W-:Y:S05]  /*81f0*/  @!P0 BRA `(.L_x_149) ;  /* 0xfffffffc00f08947 */ /* 0x008fea000383ffff */
[----:B------:R-:W-:Y:S05]  /*8200*/  BRA `(.L_x_150) ;  /* 0xffffffc8004c7947 */ /* 0x000fea000383ffff */
.L_x_74:
[----:B-1----:R1:W3:Y:S02]  /*8210*/  SYNCS.PHASECHK.TRANS64.TRYWAIT P0, [R2+URZ], R3 ;  /* 0x00000003020075a7 */ /* 0x0022e400080011ff */
[----:B---3--:R-:W-:Y:S05]  /*8220*/  @!P0 NANOSLEEP.SYNCS 0x989680 ;  /* 0x009896800000895d */ /* 0x008fea0003900000 */
[----:B------:R-:W3:Y:S02]  /*8230*/  @!P0 SYNCS.PHASECHK.TRANS64 P0, [R2+URZ], R3 ;  /* 0x00000003020085a7 */ /* 0x000ee400080010ff */
[----:B---3--:R-:W-:Y:S05]  /*8240*/  @!P0 BRA `(.L_x_74) ;  /* 0xfffffffc00f08947 */ /* 0x008fea000383ffff */
[----:B------:R-:W-:Y:S05]  /*8250*/  BRA `(.L_x_151) ;  /* 0xffffffc800787947 */ /* 0x000fea000383ffff */
.L_x_76:
[----:B------:R-:W-:Y:S07]  /*8260*/  MOV R0, UR52 ;  /* 0x0000003400007c02 */ /* 0x000fee0008000f00 */
.L_x_152:
[----:B-1----:R1:W2:Y:S02]  /*8270*/  SYNCS.PHASECHK.TRANS64.TRYWAIT P0, [R0+URZ+0xc0], R2 ;  /* 0x0000c002000075a7 */ /* 0x0022a400080011ff */
[----:B--2---:R-:W-:Y:S05]  /*8280*/  @!P0 NANOSLEEP.SYNCS 0x989680 ;  /* 0x009896800000895d */ /* 0x004fea0003900000 */
[----:B------:R-:W2:Y:S02]  /*8290*/  @!P0 SYNCS.PHASECHK.TRANS64 P0, [R0+URZ+0xc0], R2 ;  /* 0x0000c002000085a7 */ /* 0x000ea400080010ff */
[----:B--2---:R-:W-:Y:S05]  /*82a0*/  @!P0 BRA `(.L_x_152) ;  /* 0xfffffffc00f08947 */ /* 0x004fea000383ffff */
[----:B------:R-:W-:Y:S05]  /*82b0*/  BRA `(.L_x_153) ;  /* 0xffffffcc00507947 */ /* 0x000fea000383ffff */
.L_x_86:
[----:B-1----:R1:W2:Y:S02]  /*82c0*/  SYNCS.PHASECHK.TRANS64.TRYWAIT P1, [R0+URZ+0x80], R3 ;  /* 0x00008003000075a7 */ /* 0x0022a400080211ff */
[----:B--2---:R-:W-:Y:S05]  /*82d0*/  @!P1 NANOSLEEP.SYNCS 0x989680 ;  /* 0x009896800000995d */ /* 0x004fea0003900000 */
[----:B------:R-:W2:Y:S02]  /*82e0*/  @!P1 SYNCS.PHASECHK.TRANS64 P1, [R0+URZ+0x80], R3 ;  /* 0x00008003000095a7 */ /* 0x000ea400080210ff */
[----:B--2---:R-:W-:Y:S05]  /*82f0*/  @!P1 BRA `(.L_x_86) ;  /* 0xfffffffc00f09947 */ /* 0x004fea000383ffff */
[----:B------:R-:W-:Y:S05]  /*8300*/  BRA `(.L_x_85) ;  /* 0xffffffd800887947 */ /* 0x000fea000383ffff */
.L_x_88:
[----:B-1----:R1:W4:Y:S02]  /*8310*/  SYNCS.PHASECHK.TRANS64.TRYWAIT P0, [R65+URZ+0xd0], R2 ;  /* 0x0000d002410075a7 */ /* 0x00232400080011ff */
[----:B----4-:R-:W-:Y:S05]  /*8320*/  @!P0 NANOSLEEP.SYNCS 0x989680 ;  /* 0x009896800000895d */ /* 0x010fea0003900000 */
[----:B------:R-:W4:Y:S02]  /*8330*/  @!P0 SYNCS.PHASECHK.TRANS64 P0, [R65+URZ+0xd0], R2 ;  /* 0x0000d002410085a7 */ /* 0x000f2400080010ff */
[----:B----4-:R-:W-:Y:S05]  /*8340*/  @!P0 BRA `(.L_x_88) ;  /* 0xfffffffc00f08947 */ /* 0x010fea000383ffff */
[----:B------:R-:W-:Y:S05]  /*8350*/  BRA `(.L_x_87) ;  /* 0xffffffd800c07947 */ /* 0x000fea000383ffff */
.L_x_99:
[----:B--2---:R2:W3:Y:S02]  /*8360*/  SYNCS.PHASECHK.TRANS64.TRYWAIT P0, [R3+URZ+0x80], R66 ;  /* 0x00008042030075a7 */ /* 0x0044e400080011ff */
[----:B---3--:R-:W-:Y:S05]  /*8370*/  @!P0 NANOSLEEP.SYNCS 0x989680 ;  /* 0x009896800000895d */ /* 0x008fea0003900000 */
[----:B------:R-:W3:Y:S02]  /*8380*/  @!P0 SYNCS.PHASECHK.TRANS64 P0, [R3+URZ+0x80], R66 ;  /* 0x00008042030085a7 */ /* 0x000ee400080010ff */
[----:B---3--:R-:W-:Y:S05]  /*8390*/  @!P0 BRA `(.L_x_99) ;  /* 0xfffffffc00f08947 */ /* 0x008fea000383ffff */
[----:B------:R-:W-:Y:S05]  /*83a0*/  BRA `(.L_x_98) ;  /* 0xffffffe400bc7947 */ /* 0x000fea000383ffff */
        .weak           $__internal_0_$__cuda_sm10x_tcgen05_guardrail_trap_col_being_dealloced_not_returned_by_alloc
        .type           $__internal_0_$__cuda_sm10x_tcgen05_guardrail_trap_col_being_dealloced_not_returned_by_alloc,@function
        .size           $__internal_0_$__cuda_sm10x_tcgen05_guardrail_trap_col_being_dealloced_not_returned_by_alloc,($__internal_1_$__cuda_sm10x_tcgen05_guardrail_trap_phase_invalid_during_alloc - $__internal_0_$__cuda_sm10x_tcgen05_guardrail_trap_col_being_dealloced_not_returned_by_alloc)
$__internal_0_$__cuda_sm10x_tcgen05_guardrail_trap_col_being_dealloced_not_returned_by_alloc:
[----:B------:R-:W-:Y:S05]  /*83b0*/  BPT.TRAP 0x1 ;  /* 0x000000040000795c */ /* 0x000fea0000300000 */
[----:B------:R-:W-:-:S04]  /*83c0*/  MOV R3, 0x0 ;  /* 0x0000000000037802 */ /* 0x000fc80000000f00 */
[----:B------:R-:W-:Y:S05]  /*83d0*/  RET.REL.NODEC R2 `(_ZN7cutlass13device_kernelINS_4conv6kernel13ConvUniversalINS1_16ConvProblemShapeILNS1_8OperatorE0ELi2EEENS1_10collective14CollectiveConvINS1_47MainloopSm100TmaUmmaWarpSpecializedImplicitGemmILS5_0ELi8ELi2ELi1ELi2EN4cute5tupleIJNSA_1CILi1EEESD_SD_EEEEENSB_IJNSC_ILi128EEENSC_ILi64EEENSB_IJSH_EEEEEENS_6half_tESK_NSA_8TiledMMAINSA_8MMA_AtomIJNSA_20SM100_MMA_F16BF16_SSISK_SK_fLi128ELi64ELNSA_4UMMA5MajorE0ELSP_0ELNSO_7ScaleInE0ELSQ_0EEEEEENSA_6LayoutISE_NSB_IJNSC_ILi0EEESU_SU_EEEEENSB_IJNSA_10UnderscoreESX_SX_EEEEENS7_6detail27Sm100ImplicitGemmTileTraitsINSA_20SM90_TMA_LOAD_IM2COLENSA_14ComposedLayoutINSA_7SwizzleILi3ELi4ELi3EEENSA_18smem_ptr_flag_bitsILi16EEENST_INSB_IJNSC_ILi8EEESH_EEENSB_IJSH_SD_EEEEEEEvEENS11_INSA_13SM90_TMA_LOADES1C_vEEEENS_8epilogue10collective18CollectiveEpilogueINS1H_23Sm100TmaWarpSpecializedILi3ELi2ELi32ELb1ELb0EEEJSJ_NSB_IJNST_ISG_SD_EENST_INSC_ILi32EEESD_EEEEESK_NSB_IJNSB_IJlllEEESD_SU_EEESK_S1R_NS1H_6fusion15FusionCallbacksIS1L_NS1S_17LinearCombinationISK_fSK_fLNS_15FloatRoundStyleE2EEESJ_S1P_JEEENSA_5SM1004TMEM4LOAD26SM100_TMEM_LOAD_32dp32b32xES12_NS13_INS14_ILi2ELi4ELi3EEES17_NST_INSB_IJS18_S1N_EEENSB_IJS1N_SD_EEEEEEENSA_39AutoVectorizingCopyWithAssumedAlignmentILi128EEENSA_21SM90_TMA_STORE_IM2COLES26_S28_S28_EEEvvEEEEvNT_6ParamsE) ;  /* 0xffffff7c02087950 */ /* 0x000fea0003c3ffff */
        .weak           $__internal_1_$__cuda_sm10x_tcgen05_guardrail_trap_phase_invalid_during_alloc
        .type           $__internal_1_$__cuda_sm10x_tcgen05_guardrail_trap_phase_invalid_during_alloc,@function
        .size           $__internal_1_$__cuda_sm10x_tcgen05_guardrail_trap_phase_invalid_during_alloc,($__internal_2_$__cuda_sm10x_tcgen05_guardrail_trap_unallocated_columns_being_dealloced - $__internal_1_$__cuda_sm10x_tcgen05_guardrail_trap_phase_invalid_during_alloc)
$__internal_1_$__cuda_sm10x_tcgen05_guardrail_trap_phase_invalid_during_alloc:
[----:B------:R-:W-:Y:S05]  /*83e0*/  BPT.TRAP 0x1 ;  /* 0x000000040000795c */ /* 0x000fea0000300000 */
[----:B------:R-:W-:-:S04]  /*83f0*/  HFMA2 R3, -RZ, RZ, 0, 0 ;  /* 0x00000000ff037431 */ /* 0x000fc800000001ff */
[----:B------:R-:W-:Y:S05]  /*8400*/  RET.REL.NODEC R2 `(_ZN7cutlass13device_kernelINS_4conv6kernel13ConvUniversalINS1_16ConvProblemShapeILNS1_8OperatorE0ELi2EEENS1_10collective14CollectiveConvINS1_47MainloopSm100TmaUmmaWarpSpecializedImplicitGemmILS5_0ELi8ELi2ELi1ELi2EN4cute5tupleIJNSA_1CILi1EEESD_SD_EEEEENSB_IJNSC_ILi128EEENSC_ILi64EEENSB_IJSH_EEEEEENS_6half_tESK_NSA_8TiledMMAINSA_8MMA_AtomIJNSA_20SM100_MMA_F16BF16_SSISK_SK_fLi128ELi64ELNSA_4UMMA5MajorE0ELSP_0ELNSO_7ScaleInE0ELSQ_0EEEEEENSA_6LayoutISE_NSB_IJNSC_ILi0EEESU_SU_EEEEENSB_IJNSA_10UnderscoreESX_SX_EEEEENS7_6detail27Sm100ImplicitGemmTileTraitsINSA_20SM90_TMA_LOAD_IM2COLENSA_14ComposedLayoutINSA_7SwizzleILi3ELi4ELi3EEENSA_18smem_ptr_flag_bitsILi16EEENST_INSB_IJNSC_ILi8EEESH_EEENSB_IJSH_SD_EEEEEEEvEENS11_INSA_13SM90_TMA_LOADES1C_vEEEENS_8epilogue10collective18CollectiveEpilogueINS1H_23Sm100TmaWarpSpecializedILi3ELi2ELi32ELb1ELb0EEEJSJ_NSB_IJNST_ISG_SD_EENST_INSC_ILi32EEESD_EEEEESK_NSB_IJNSB_IJlllEEESD_SU_EEESK_S1R_NS1H_6fusion15FusionCallbacksIS1L_NS1S_17LinearCombinationISK_fSK_fLNS_15FloatRoundStyleE2EEESJ_S1P_JEEENSA_5SM1004TMEM4LOAD26SM100_TMEM_LOAD_32dp32b32xES12_NS13_INS14_ILi2ELi4ELi3EEES17_NST_INSB_IJS18_S1N_EEENSB_IJS1N_SD_EEEEEEENSA_39AutoVectorizingCopyWithAssumedAlignmentILi128EEENSA_21SM90_TMA_STORE_IM2COLES26_S28_S28_EEEvvEEEEvNT_6ParamsE) ;  /* 0xffffff7802fc7950 */ /* 0x000fea0003c3ffff */
        .weak           $__internal_2_$__cuda_sm10x_tcgen05_guardrail_trap_unallocated_columns_being_dealloced
        .type           $__internal_2_$__cuda_sm10x_tcgen05_guardrail_trap_unallocated_columns_being_dealloced,@function
        .size           $__internal_2_$__cuda_sm10x_tcgen05_guardrail_trap_unallocated_columns_being_dealloced,(.L_x_155 - $__internal_2_$__cuda_sm10x_tcgen05_guardrail_trap_unallocated_columns_being_dealloced)
$__internal_2_$__cuda_sm10x_tcgen05_guardrail_trap_unallocated_columns_being_dealloced:
[----:B------:R-:W-:Y:S05]  /*8410*/  BPT.TRAP 0x1 ;  /* 0x000000040000795c */ /* 0x000fea0000300000 */
[----:B------:R-:W-:-:S04]  /*8420*/  MOV R3, 0x0 ;  /* 0x0000000000037802 */ /* 0x000fc80000000f00 */
[----:B------:R-:W-:Y:S05]  /*8430*/  RET.REL.NODEC R2 `(_ZN7cutlass13device_kernelINS_4conv6kernel13ConvUniversalINS1_16ConvProblemShapeILNS1_8OperatorE0ELi2EEENS1_10collective14CollectiveConvINS1_47MainloopSm100TmaUmmaWarpSpecializedImplicitGemmILS5_0ELi8ELi2ELi1ELi2EN4cute5tupleIJNSA_1CILi1EEESD_SD_EEEEENSB_IJNSC_ILi128EEENSC_ILi64EEENSB_IJSH_EEEEEENS_6half_tESK_NSA_8TiledMMAINSA_8MMA_AtomIJNSA_20SM100_MMA_F16BF16_SSISK_SK_fLi128ELi64ELNSA_4UMMA5MajorE0ELSP_0ELNSO_7ScaleInE0ELSQ_0EEEEEENSA_6LayoutISE_NSB_IJNSC_ILi0EEESU_SU_EEEEENSB_IJNSA_10UnderscoreESX_SX_EEEEENS7_6detail27Sm100ImplicitGemmTileTraitsINSA_20SM90_TMA_LOAD_IM2COLENSA_14ComposedLayoutINSA_7SwizzleILi3ELi4ELi3EEENSA_18smem_ptr_flag_bitsILi16EEENST_INSB_IJNSC_ILi8EEESH_EEENSB_IJSH_SD_EEEEEEEvEENS11_INSA_13SM90_TMA_LOADES1C_vEEEENS_8epilogue10collective18CollectiveEpilogueINS1H_23Sm100TmaWarpSpecializedILi3ELi2ELi32ELb1ELb0EEEJSJ_NSB_IJNST_ISG_SD_EENST_INSC_ILi32EEESD_EEEEESK_NSB_IJNSB_IJlllEEESD_SU_EEESK_S1R_NS1H_6fusion15FusionCallbacksIS1L_NS1S_17LinearCombinationISK_fSK_fLNS_15FloatRoundStyleE2EEESJ_S1P_JEEENSA_5SM1004TMEM4LOAD26SM100_TMEM_LOAD_32dp32b32xES12_NS13_INS14_ILi2ELi4ELi3EEES17_NST_INSB_IJS18_S1N_EEENSB_IJS1N_SD_EEEEEEENSA_39AutoVectorizingCopyWithAssumedAlignmentILi128EEENSA_21SM90_TMA_STORE_IM2COLES26_S28_S28_EEEvvEEEEvNT_6ParamsE) ;  /* 0xffffff7802f07950 */ /* 0x000fea0003c3ffff */
.L_x_154:
[----:B------:R-:W-:-:S00]  /*8440*/  BRA `(.L_x_154) ;  /* 0xfffffffc00fc7947 */ /* 0x000fc0000383ffff */
[----:B------:R-:W-:-:S00]  /*8450*/  NOP ;  /* 0x0000000000007918 */ /* 0x000fc00000000000 */
        /* <DEDUP_REMOVED lines=10> */
.L_x_155:


//--------------------- .nv.global.init           --------------------------
	.section	.nv.global.init,"aw",@progbits
.nv.global.init:
	.type		$str$29,@object
	.size		$str$29,($str$30 - $str$29)
$str$29:
        /*0000*/ 	.byte	0x28, 0x61, 0x64, 0x64, 0x72, 0x65, 0x73, 0x73, 0x20, 0x26, 0x20, 0x6d, 0x61, 0x73, 0x6b, 0x29
        /*0010*/ 	.byte	0x20, 0x3d, 0x3d, 0x20, 0x30, 0x00
	.type		$str$30,@object
	.size		$str$30,($str$28 - $str$30)
$str$30:
        /*0016*/ 	.byte	0x2f, 0x74, 0x6d, 0x70, 0x2f, 0x63, 0x75, 0x74, 0x6c, 0x61, 0x73, 0x73, 0x5f, 0x73, 0x77, 0x65
        /*0026*/ 	.byte	0x65, 0x70, 0x5f, 0x73, 0x72, 0x63, 0x2f, 0x69, 0x6e, 0x63, 0x6c, 0x75, 0x64, 0x65, 0x2f, 0x63
        /*0036*/ 	.byte	0x75, 0x74, 0x65, 0x2f, 0x70, 0x6f, 0x69, 0x6e, 0x74, 0x65, 0x72, 0x5f, 0x66, 0x6c, 0x61, 0x67
        /*0046*/ 	.byte	0x67, 0x65, 0x64, 0x2e, 0x68, 0x70, 0x70, 0x00
	.type		$str$28,@object
	.size		$str$28,($str$27 - $str$28)
$str$28:
        /*004e*/ 	.byte	0x2f, 0x74, 0x6d, 0x70, 0x2f, 0x63, 0x75, 0x74, 0x6c, 0x61, 0x73, 0x73, 0x5f, 0x73, 0x77, 0x65
        /*005e*/ 	.byte	0x65, 0x70, 0x5f, 0x73, 0x72, 0x63, 0x2f, 0x69, 0x6e, 0x63, 0x6c, 0x75, 0x64, 0x65, 0x2f, 0x63
        /*006e*/ 	.byte	0x75, 0x74, 0x65, 0x2f, 0x61, 0x74, 0x6f, 0x6d, 0x2f, 0x63, 0x6f, 0x70, 0x79, 0x5f, 0x74, 0x72
        /*007e*/ 	.byte	0x61, 0x69, 0x74, 0x73, 0x5f, 0x73, 0x6d, 0x31, 0x30, 0x30, 0x2e, 0x68, 0x70, 0x70, 0x00
	.type		$str$27,@object
	.size		$str$27,(__unnamed_1 - $str$27)
$str$27:
        /*008d*/ 	.byte	0x28, 0x28, 0x75, 0x69, 0x6e, 0x74, 0x33, 0x32, 0x5f, 0x74, 0x28, 0x74, 0x68, 0x72, 0x65, 0x61
        /*009d*/ 	.byte	0x64, 0x49, 0x64, 0x78, 0x2e, 0x78, 0x29, 0x20, 0x2f, 0x20, 0x33, 0x32, 0x29, 0x20, 0x25, 0x20
        /*00ad*/ 	.byte	0x34, 0x29, 0x20, 0x3d, 0x3d, 0x20, 0x28, 0x28, 0x28, 0x74, 0x6d, 0x65, 0x6d, 0x5f, 0x61, 0x64
        /*00bd*/ 	.byte	0x64, 0x72, 0x20, 0x3e, 0x3e, 0x20, 0x31, 0x36, 0x29, 0x20, 0x2f, 0x20, 0x33, 0x32, 0x29, 0x20
        /*00cd*/ 	.byte	0x25, 0x20, 0x34, 0x29, 0x00
	.type		__unnamed_1,@object
	.size		__unnamed_1,(__unnamed_2 - __unnamed_1)
__unnamed_1:
        /*00d2*/ 	.byte	0x61, 0x75, 0x74, 0x6f, 0x20, 0x63, 0x75, 0x74, 0x65, 0x3a, 0x3a, 0x61, 0x73, 0x5f, 0x70, 0x6f
        /* <DEDUP_REMOVED lines=24> */
        /*0262*/ 	.byte	0x3e, 0x3e, 0x3e, 0x3e, 0x5d, 0x00
	.type		__unnamed_2,@object
	.size		__unnamed_2,(.L_2 - __unnamed_2)
__unnamed_2:
        /* <DEDUP_REMOVED lines=42> */
        /*0508*/ 	.byte	0x3e, 0x3e, 0x5d, 0x00
.L_2:


//--------------------- .nv.shared._ZN7cutlass13device_kernelINS_4conv6kernel13ConvUniversalINS1_16ConvProblemShapeILNS1_8OperatorE0ELi2EEENS1_10collective14CollectiveConvINS1_47MainloopSm100TmaUmmaWarpSpecializedImplicitGemmILS5_0ELi8ELi2ELi1ELi2EN4cute5tupleIJNSA_1CILi1EEESD_SD_EEEEENSB_IJNSC_ILi128EEENSC_ILi64EEENSB_IJSH_EEEEEENS_6half_tESK_NSA_8TiledMMAINSA_8MMA_AtomIJNSA_20SM100_MMA_F16BF16_SSISK_SK_fLi128ELi64ELNSA_4UMMA5MajorE0ELSP_0ELNSO_7ScaleInE0ELSQ_0EEEEEENSA_6LayoutISE_NSB_IJNSC_ILi0EEESU_SU_EEEEENSB_IJNSA_10UnderscoreESX_SX_EEEEENS7_6detail27Sm100ImplicitGemmTileTraitsINSA_20SM90_TMA_LOAD_IM2COLENSA_14ComposedLayoutINSA_7SwizzleILi3ELi4ELi3EEENSA_18smem_ptr_flag_bitsILi16EEENST_INSB_IJNSC_ILi8EEESH_EEENSB_IJSH_SD_EEEEEEEvEENS11_INSA_13SM90_TMA_LOADES1C_vEEEENS_8epilogue10collective18CollectiveEpilogueINS1H_23Sm100TmaWarpSpecializedILi3ELi2ELi32ELb1ELb0EEEJSJ_NSB_IJNST_ISG_SD_EENST_INSC_ILi32EEESD_EEEEESK_NSB_IJNSB_IJlllEEESD_SU_EEESK_S1R_NS1H_6fusion15FusionCallbacksIS1L_NS1S_17LinearCombinationISK_fSK_fLNS_15FloatRoundStyleE2EEESJ_S1P_JEEENSA_5SM1004TMEM4LOAD26SM100_TMEM_LOAD_32dp32b32xES12_NS13_INS14_ILi2ELi4ELi3EEES17_NST_INSB_IJS18_S1N_EEENSB_IJS1N_SD_EEEEEEENSA_39AutoVectorizingCopyWithAssumedAlignmentILi128EEENSA_21SM90_TMA_STORE_IM2COLES26_S28_S28_EEEvvEEEEvNT_6ParamsE --------------------------
	.section	.nv.shared._ZN7cutlass13device_kernelINS_4conv6kernel13ConvUniversalINS1_16ConvProblemShapeILNS1_8OperatorE0ELi2EEENS1_10collective14CollectiveConvINS1_47MainloopSm100TmaUmmaWarpSpecializedImplicitGemmILS5_0ELi8ELi2ELi1ELi2EN4cute5tupleIJNSA_1CILi1EEESD_SD_EEEEENSB_IJNSC_ILi128EEENSC_ILi64EEENSB_IJSH_EEEEEENS_6half_tESK_NSA_8TiledMMAINSA_8MMA_AtomIJNSA_20SM100_MMA_F16BF16_SSISK_SK_fLi128ELi64ELNSA_4UMMA5MajorE0ELSP_0ELNSO_7ScaleInE0ELSQ_0EEEEEENSA_6LayoutISE_NSB_IJNSC_ILi0EEESU_SU_EEEEENSB_IJNSA_10UnderscoreESX_SX_EEEEENS7_6detail27Sm100ImplicitGemmTileTraitsINSA_20SM90_TMA_LOAD_IM2COLENSA_14ComposedLayoutINSA_7SwizzleILi3ELi4ELi3EEENSA_18smem_ptr_flag_bitsILi16EEENST_INSB_IJNSC_ILi8EEESH_EEENSB_IJSH_SD_EEEEEEEvEENS11_INSA_13SM90_TMA_LOADES1C_vEEEENS_8epilogue10collective18CollectiveEpilogueINS1H_23Sm100TmaWarpSpecializedILi3ELi2ELi32ELb1ELb0EEEJSJ_NSB_IJNST_ISG_SD_EENST_INSC_ILi32EEESD_EEEEESK_NSB_IJNSB_IJlllEEESD_SU_EEESK_S1R_NS1H_6fusion15FusionCallbacksIS1L_NS1S_17LinearCombinationISK_fSK_fLNS_15FloatRoundStyleE2EEESJ_S1P_JEEENSA_5SM1004TMEM4LOAD26SM100_TMEM_LOAD_32dp32b32xES12_NS13_INS14_ILi2ELi4ELi3EEES17_NST_INSB_IJS18_S1N_EEENSB_IJS1N_SD_EEEEEEENSA_39AutoVectorizingCopyWithAssumedAlignmentILi128EEENSA_21SM90_TMA_STORE_IM2COLES26_S28_S28_EEEvvEEEEvNT_6ParamsE,"aw",@nobits
	.sectionflags	@""
	.align	16
	.zero		1024


//--------------------- .nv.shared.reserved.0     --------------------------
	.section	.nv.shared.reserved.0,"aw",@nobits
	.weak		__nv_reservedSMEM_offset_0_alias
	.size		__nv_reservedSMEM_offset_0_alias, 0, 64
	.other		__nv_reservedSMEM_offset_0_alias,@"STO_CUDA_RESERVED_SHARED STV_DEFAULT"
__nv_reservedSMEM_offset_0_alias:
	.zero		0
.nv.shared.reserved.0:
	.zero		64
	.weak		__nv_reservedSMEM_tcgen05_partition
	.type		__nv_reservedSMEM_tcgen05_partition,@object
	.size		__nv_reservedSMEM_tcgen05_partition,(.L_0 - __nv_reservedSMEM_tcgen05_partition)
__nv_reservedSMEM_tcgen05_partition:
	.zero		32
.L_0:


//--------------------- .nv.global                --------------------------
	.section	.nv.global,"aw",@nobits
.nv.global:
	.type		_ZN39_INTERNAL_793fad6d_4_k_cu_752ba917_31694cute1_E,@object
	.size		_ZN39_INTERNAL_793fad6d_4_k_cu_752ba917_31694cute1_E,(_ZN39_INTERNAL_793fad6d_4_k_cu_752ba917_31694cuda3std3__45__cpo6cbeginE - _ZN39_INTERNAL_793fad6d_4_k_cu_752ba917_31694cute1_E)
_ZN39_INTERNAL_793fad6d_4_k_cu_752ba917_31694cute1_E:
	.zero		1
	.type		_ZN39_INTERNAL_793fad6d_4_k_cu_752ba917_31694cuda3std3__45__cpo6cbeginE,@object
	.size		_ZN39_INTERNAL_793fad6d_4_k_cu_752ba917_31694cuda3std3__45__cpo6cbeginE,(_ZN39_INTERNAL_793fad6d_4_k_cu_752ba917_31694cuda3std3__48in_placeE - _ZN39_INTERNAL_793fad6d_4_k_cu_752ba917_31694cuda3std3__45__cpo6cbeginE)
_ZN39_INTERNAL_793fad6d_4_k_cu_752ba917_31694cuda3std3__45__cpo6cbeginE:
	.zero		1
	.type		_ZN39_INTERNAL_793fad6d_4_k_cu_752ba917_31694cuda3std3__48in_placeE,@object
	.size		_ZN39_INTERNAL_793fad6d_4_k_cu_752ba917_31694cuda3std3__48in_placeE,(_ZN39_INTERNAL_793fad6d_4_k_cu_752ba917_31694cuda3std6ranges3__45__cpo9iter_moveE - _ZN39_INTERNAL_793fad6d_4_k_cu_752ba917_31694cuda3std3__48in_placeE)
_ZN39_INTERNAL_793fad6d_4_k_cu_752ba917_31694cuda3std3__48in_placeE:
	.zero		1
	.type		_ZN39_INTERNAL_793fad6d_4_k_cu_752ba917_31694cuda3std6ranges3__45__cpo9iter_moveE,@object
	.size		_ZN39_INTERNAL_793fad6d_4_k_cu_752ba917_31694cuda3std6ranges3__45__cpo9iter_moveE,(_ZN39_INTERNAL_793fad6d_4_k_cu_752ba917_31694cuda3std3__45__cpo5beginE - _ZN39_INTERNAL_793fad6d_4_k_cu_752ba917_31694cuda3std6ranges3__45__cpo9iter_moveE)
_ZN39_INTERNAL_793fad6d_4_k_cu_752ba917_31694cuda3std6ranges3__45__cpo9iter_moveE:
	.zero		1
	.type		_ZN39_INTERNAL_793fad6d_4_k_cu_752ba917_31694cuda3std3__45__cpo5beginE,@object
	.size		_ZN39_INTERNAL_793fad6d_4_k_cu_752ba917_31694cuda3std3__45__cpo5beginE,(_ZN39_INTERNAL_793fad6d_4_k_cu_752ba917_31694cuda3std3__441_GLOBAL__N__793fad6d_4_k_cu_752ba917_31696ignoreE - _ZN39_INTERNAL_793fad6d_4_k_cu_752ba917_31694cuda3std3__45__cpo5beginE)
_ZN39_INTERNAL_793fad6d_4_k_cu_752ba917_31694cuda3std3__45__cpo5beginE:
	.zero		1
	.type		_ZN39_INTERNAL_793fad6d_4_k_cu_752ba917_31694cuda3std3__441_GLOBAL__N__793fad6d_4_k_cu_752ba917_31696ignoreE,@object
	.size		_ZN39_INTERNAL_793fad6d_4_k_cu_752ba917_31694cuda3std3__441_GLOBAL__N__793fad6d_4_k_cu_752ba917_31696ignoreE,(_ZN39_INTERNAL_793fad6d_4_k_cu_752ba917_31694cute7productE - _ZN39_INTERNAL_793fad6d_4_k_cu_752ba917_31694cuda3std3__441_GLOBAL__N__793fad6d_4_k_cu_752ba917_31696ignoreE)
_ZN39_INTERNAL_793fad6d_4_k_cu_752ba917_31694cuda3std3__441_GLOBAL__N__793fad6d_4_k_cu_752ba917_31696ignoreE:
	.zero		1
	.type		_ZN39_INTERNAL_793fad6d_4_k_cu_752ba917_31694cute7productE,@object
	.size		_ZN39_INTERNAL_793fad6d_4_k_cu_752ba917_31694cute7productE,(_ZN39_INTERNAL_793fad6d_4_k_cu_752ba917_31694cuda3std3__45__cpo3endE - _ZN39_INTERNAL_793fad6d_4_k_cu_752ba917_31694cute7productE)
_ZN39_INTERNAL_793fad6d_4_k_cu_752ba917_31694cute7productE:
	.zero		1
	.type		_ZN39_INTERNAL_793fad6d_4_k_cu_752ba917_31694cuda3std3__45__cpo3endE,@object
	.size		_ZN39_INTERNAL_793fad6d_4_k_cu_752ba917_31694cuda3std3__45__cpo3endE,(_ZN39_INTERNAL_793fad6d_4_k_cu_752ba917_31694cuda3std3__419piecewise_constructE - _ZN39_INTERNAL_793fad6d_4_k_cu_752ba917_31694cuda3std3__45__cpo3endE)
_ZN39_INTERNAL_793fad6d_4_k_cu_752ba917_31694cuda3std3__45__cpo3endE:
	.zero		1
	.type		_ZN39_INTERNAL_793fad6d_4_k_cu_752ba917_31694cuda3std3__419piecewise_constructE,@object
	.size		_ZN39_INTERNAL_793fad6d_4_k_cu_752ba917_31694cuda3std3__419piecewise_constructE,(_ZN39_INTERNAL_793fad6d_4_k_cu_752ba917_31694cuda3std3__45__cpo4cendE - _ZN39_INTERNAL_793fad6d_4_k_cu_752ba917_31694cuda3std3__419piecewise_constructE)
_ZN39_INTERNAL_793fad6d_4_k_cu_752ba917_31694cuda3std3__419piecewise_constructE:
	.zero		1
	.type		_ZN39_INTERNAL_793fad6d_4_k_cu_752ba917_31694cuda3std3__45__cpo4cendE,@object
	.size		_ZN39_INTERNAL_793fad6d_4_k_cu_752ba917_31694cuda3std3__45__cpo4cendE,(_ZN39_INTERNAL_793fad6d_4_k_cu_752ba917_31694cuda3std6ranges3__45__cpo4swapE - _ZN39_INTERNAL_793fad6d_4_k_cu_752ba917_31694cuda3std3__45__cpo4cendE)
_ZN39_INTERNAL_793fad6d_4_k_cu_752ba917_31694cuda3std3__45__cpo4cendE:
	.zero		1
	.type		_ZN39_INTERNAL_793fad6d_4_k_cu_752ba917_31694cuda3std6ranges3__45__cpo4swapE,@object
	.size		_ZN39_INTERNAL_793fad6d_4_k_cu_752ba917_31694cuda3std6ranges3__45__cpo4swapE,(.L_10 - _ZN39_INTERNAL_793fad6d_4_k_cu_752ba917_31694cuda3std6ranges3__45__cpo4swapE)
_ZN39_INTERNAL_793fad6d_4_k_cu_752ba917_31694cuda3std6ranges3__45__cpo4swapE:
	.zero		1
.L_10:


//--------------------- .nv.constant0._ZN7cutlass13device_kernelINS_4conv6kernel13ConvUniversalINS1_16ConvProblemShapeILNS1_8OperatorE0ELi2EEENS1_10collective14CollectiveConvINS1_47MainloopSm100TmaUmmaWarpSpecializedImplicitGemmILS5_0ELi8ELi2ELi1ELi2EN4cute5tupleIJNSA_1CILi1EEESD_SD_EEEEENSB_IJNSC_ILi128EEENSC_ILi64EEENSB_IJSH_EEEEEENS_6half_tESK_NSA_8TiledMMAINSA_8MMA_AtomIJNSA_20SM100_MMA_F16BF16_SSISK_SK_fLi128ELi64ELNSA_4UMMA5MajorE0ELSP_0ELNSO_7ScaleInE0ELSQ_0EEEEEENSA_6LayoutISE_NSB_IJNSC_ILi0EEESU_SU_EEEEENSB_IJNSA_10UnderscoreESX_SX_EEEEENS7_6detail27Sm100ImplicitGemmTileTraitsINSA_20SM90_TMA_LOAD_IM2COLENSA_14ComposedLayoutINSA_7SwizzleILi3ELi4ELi3EEENSA_18smem_ptr_flag_bitsILi16EEENST_INSB_IJNSC_ILi8EEESH_EEENSB_IJSH_SD_EEEEEEEvEENS11_INSA_13SM90_TMA_LOADES1C_vEEEENS_8epilogue10collective18CollectiveEpilogueINS1H_23Sm100TmaWarpSpecializedILi3ELi2ELi32ELb1ELb0EEEJSJ_NSB_IJNST_ISG_SD_EENST_INSC_ILi32EEESD_EEEEESK_NSB_IJNSB_IJlllEEESD_SU_EEESK_S1R_NS1H_6fusion15FusionCallbacksIS1L_NS1S_17LinearCombinationISK_fSK_fLNS_15FloatRoundStyleE2EEESJ_S1P_JEEENSA_5SM1004TMEM4LOAD26SM100_TMEM_LOAD_32dp32b32xES12_NS13_INS14_ILi2ELi4ELi3EEES17_NST_INSB_IJS18_S1N_EEENSB_IJS1N_SD_EEEEEEENSA_39AutoVectorizingCopyWithAssumedAlignmentILi128EEENSA_21SM90_TMA_STORE_IM2COLES26_S28_S28_EEEvvEEEEvNT_6ParamsE --------------------------
	.section	.nv.constant0._ZN7cutlass13device_kernelINS_4conv6kernel13ConvUniversalINS1_16ConvProblemShapeILNS1_8OperatorE0ELi2EEENS1_10collective14CollectiveConvINS1_47MainloopSm100TmaUmmaWarpSpecializedImplicitGemmILS5_0ELi8ELi2ELi1ELi2EN4cute5tupleIJNSA_1CILi1EEESD_SD_EEEEENSB_IJNSC_ILi128EEENSC_ILi64EEENSB_IJSH_EEEEEENS_6half_tESK_NSA_8TiledMMAINSA_8MMA_AtomIJNSA_20SM100_MMA_F16BF16_SSISK_SK_fLi128ELi64ELNSA_4UMMA5MajorE0ELSP_0ELNSO_7ScaleInE0ELSQ_0EEEEEENSA_6LayoutISE_NSB_IJNSC_ILi0EEESU_SU_EEEEENSB_IJNSA_10UnderscoreESX_SX_EEEEENS7_6detail27Sm100ImplicitGemmTileTraitsINSA_20SM90_TMA_LOAD_IM2COLENSA_14ComposedLayoutINSA_7SwizzleILi3ELi4ELi3EEENSA_18smem_ptr_flag_bitsILi16EEENST_INSB_IJNSC_ILi8EEESH_EEENSB_IJSH_SD_EEEEEEEvEENS11_INSA_13SM90_TMA_LOADES1C_vEEEENS_8epilogue10collective18CollectiveEpilogueINS1H_23Sm100TmaWarpSpecializedILi3ELi2ELi32ELb1ELb0EEEJSJ_NSB_IJNST_ISG_SD_EENST_INSC_ILi32EEESD_EEEEESK_NSB_IJNSB_IJlllEEESD_SU_EEESK_S1R_NS1H_6fusion15FusionCallbacksIS1L_NS1S_17LinearCombinationISK_fSK_fLNS_15FloatRoundStyleE2EEESJ_S1P_JEEENSA_5SM1004TMEM4LOAD26SM100_TMEM_LOAD_32dp32b32xES12_NS13_INS14_ILi2ELi4ELi3EEES17_NST_INSB_IJS18_S1N_EEENSB_IJS1N_SD_EEEEEEENSA_39AutoVectorizingCopyWithAssumedAlignmentILi128EEENSA_21SM90_TMA_STORE_IM2COLES26_S28_S28_EEEvvEEEEvNT_6ParamsE,"a",@progbits
	.sectionflags	@""
	.align	4
.nv.constant0._ZN7cutlass13device_kernelINS_4conv6kernel13ConvUniversalINS1_16ConvProblemShapeILNS1_8OperatorE0ELi2EEENS1_10collective14CollectiveConvINS1_47MainloopSm100TmaUmmaWarpSpecializedImplicitGemmILS5_0ELi8ELi2ELi1ELi2EN4cute5tupleIJNSA_1CILi1EEESD_SD_EEEEENSB_IJNSC_ILi128EEENSC_ILi64EEENSB_IJSH_EEEEEENS_6half_tESK_NSA_8TiledMMAINSA_8MMA_AtomIJNSA_20SM100_MMA_F16BF16_SSISK_SK_fLi128ELi64ELNSA_4UMMA5MajorE0ELSP_0ELNSO_7ScaleInE0ELSQ_0EEEEEENSA_6LayoutISE_NSB_IJNSC_ILi0EEESU_SU_EEEEENSB_IJNSA_10UnderscoreESX_SX_EEEEENS7_6detail27Sm100ImplicitGemmTileTraitsINSA_20SM90_TMA_LOAD_IM2COLENSA_14ComposedLayoutINSA_7SwizzleILi3ELi4ELi3EEENSA_18smem_ptr_flag_bitsILi16EEENST_INSB_IJNSC_ILi8EEESH_EEENSB_IJSH_SD_EEEEEEEvEENS11_INSA_13SM90_TMA_LOADES1C_vEEEENS_8epilogue10collective18CollectiveEpilogueINS1H_23Sm100TmaWarpSpecializedILi3ELi2ELi32ELb1ELb0EEEJSJ_NSB_IJNST_ISG_SD_EENST_INSC_ILi32EEESD_EEEEESK_NSB_IJNSB_IJlllEEESD_SU_EEESK_S1R_NS1H_6fusion15FusionCallbacksIS1L_NS1S_17LinearCombinationISK_fSK_fLNS_15FloatRoundStyleE2EEESJ_S1P_JEEENSA_5SM1004TMEM4LOAD26SM100_TMEM_LOAD_32dp32b32xES12_NS13_INS14_ILi2ELi4ELi3EEES17_NST_INSB_IJS18_S1N_EEENSB_IJS1N_SD_EEEEEEENSA_39AutoVectorizingCopyWithAssumedAlignmentILi128EEENSA_21SM90_TMA_STORE_IM2COLES26_S28_S28_EEEvvEEEEvNT_6ParamsE:
	.zero		2944


//--------------------- SYMBOLS --------------------------

	.type		.nv.reservedSmem.offset0,@object
	.size		.nv.reservedSmem.offset0,0x4
	.type		.nv.reservedSmem.cap,@object
	.size		.nv.reservedSmem.cap,0x4
	.type		__assertfail,@function
